	.target	sm_90a

	.elftype	@"ET_EXEC"


//--------------------- .note.nv.tkinfo           --------------------------
	.section	.note.nv.tkinfo,"",@"SHT_NOTE"
	.sectionflags	@"SHF_NOTE_NV_TKINFO"
	.tkinfo
        /*0018*/ 	.word	0x00000002
        /*0030*/ 	.string	""
        /*0030*/ 	.string	"ptxas"
        /*0030*/ 	.string	"Cuda compilation tools, release 13.0, V13.0.88"
        /*0030*/ 	.string	"Build cuda_13.0.r13.0/compiler.36424714_0"
        /*0030*/ 	.string	"-v  -suppress-debug-info  -lineinfo  -arch sm_90a "



//--------------------- .note.nv.cuinfo           --------------------------
	.section	.note.nv.cuinfo,"",@"SHT_NOTE"
	.sectionflags	@"SHF_NOTE_NV_CUINFO"
        /*0018*/ 	.short	0x0002
        /*001a*/ 	.short	0x005a
        /*001c*/ 	.short	0x0082
	.zero		2


//--------------------- .nv.info                  --------------------------
	.section	.nv.info,"",@"SHT_CUDA_INFO"
	.align	4


	//----- nvinfo : EIATTR_REGCOUNT
	.align		4
        /*0000*/ 	.byte	0x04, 0x2f
        /*0002*/ 	.short	(.L_1 - .L_0)
	.align		4
.L_0:
        /*0004*/ 	.word	index@(gluon_wgmma)
        /*0008*/ 	.word	0x0000005a


	//----- nvinfo : EIATTR_FRAME_SIZE
	.align		4
.L_1:
        /*000c*/ 	.byte	0x04, 0x11
        /*000e*/ 	.short	(.L_3 - .L_2)
	.align		4
.L_2:
        /*0010*/ 	.word	index@(gluon_wgmma)
        /*0014*/ 	.word	0x00000000


	//----- nvinfo : EIATTR_MIN_STACK_SIZE
	.align		4
.L_3:
        /*0018*/ 	.byte	0x04, 0x12
        /*001a*/ 	.short	(.L_5 - .L_4)
	.align		4
.L_4:
        /*001c*/ 	.word	index@(gluon_wgmma)
        /*0020*/ 	.word	0x00000000
.L_5:


//--------------------- .nv.compat                --------------------------
	.section	.nv.compat,"",@"SHT_CUDA_COMPAT_INFO"
	.align	4
        /*0000*/ 	.byte	0x02, 0x09, 0x01, 0x00, 0x02, 0x02, 0x04, 0x00, 0x02, 0x05, 0x05, 0x00, 0x03, 0x07, 0x01, 0x01
        /*0010*/ 	.byte	0x02, 0x03, 0x03, 0x00, 0x02, 0x06, 0x01, 0x00, 0x04, 0x0b, 0x08, 0x00, 0x00, 0x00, 0x00, 0x00
        /*0020*/ 	.byte	0x00, 0x00, 0x00, 0x00


//--------------------- .nv.info.gluon_wgmma      --------------------------
	.section	.nv.info.gluon_wgmma,"",@"SHT_CUDA_INFO"
	.sectionflags	@""
	.align	4


	//----- nvinfo : EIATTR_CUDA_API_VERSION
	.align		4
        /*0000*/ 	.byte	0x04, 0x37
        /*0002*/ 	.short	(.L_7 - .L_6)
.L_6:
        /*0004*/ 	.word	0x00000082


	//----- nvinfo : EIATTR_KPARAM_INFO
	.align		4
.L_7:
        /*0008*/ 	.byte	0x04, 0x17
        /*000a*/ 	.short	(.L_9 - .L_8)
.L_8:
        /*000c*/ 	.word	0x00000000
        /*0010*/ 	.short	0x000a
        /*0012*/ 	.short	0x0048
        /*0014*/ 	.byte	0x00, 0xf4, 0x21, 0x00


	//----- nvinfo : EIATTR_KPARAM_INFO
	.align		4
.L_9:
        /*0018*/ 	.byte	0x04, 0x17
        /*001a*/ 	.short	(.L_11 - .L_10)
.L_10:
        /*001c*/ 	.word	0x00000000
        /*0020*/ 	.short	0x0009
        /*0022*/ 	.short	0x0040
        /*0024*/ 	.byte	0x00, 0xf4, 0x21, 0x00


	//----- nvinfo : EIATTR_KPARAM_INFO
	.align		4
.L_11:
        /*0028*/ 	.byte	0x04, 0x17
        /*002a*/ 	.short	(.L_13 - .L_12)
.L_12:
        /*002c*/ 	.word	0x00000000
        /*0030*/ 	.short	0x0008
        /*0032*/ 	.short	0x0038
        /*0034*/ 	.byte	0x00, 0xf0, 0x21, 0x00


	//----- nvinfo : EIATTR_KPARAM_INFO
	.align		4
.L_13:
        /*0038*/ 	.byte	0x04, 0x17
        /*003a*/ 	.short	(.L_15 - .L_14)
.L_14:
        /*003c*/ 	.word	0x00000000
        /*0040*/ 	.short	0x0007
        /*0042*/ 	.short	0x0030
        /*0044*/ 	.byte	0x00, 0xf0, 0x21, 0x00


	//----- nvinfo : EIATTR_KPARAM_INFO
	.align		4
.L_15:
        /*0048*/ 	.byte	0x04, 0x17
        /*004a*/ 	.short	(.L_17 - .L_16)
.L_16:
        /*004c*/ 	.word	0x00000000
        /*0050*/ 	.short	0x0006
        /*0052*/ 	.short	0x0028
        /*0054*/ 	.byte	0x00, 0xf0, 0x21, 0x00


	//----- nvinfo : EIATTR_KPARAM_INFO
	.align		4
.L_17:
        /*0058*/ 	.byte	0x04, 0x17
        /*005a*/ 	.short	(.L_19 - .L_18)
.L_18:
        /*005c*/ 	.word	0x00000000
        /*0060*/ 	.short	0x0005
        /*0062*/ 	.short	0x0020
        /*0064*/ 	.byte	0x00, 0xf0, 0x11, 0x00


	//----- nvinfo : EIATTR_KPARAM_INFO
	.align		4
.L_19:
        /*0068*/ 	.byte	0x04, 0x17
        /*006a*/ 	.short	(.L_21 - .L_20)
.L_20:
        /*006c*/ 	.word	0x00000000
        /*0070*/ 	.short	0x0004
        /*0072*/ 	.short	0x001c
        /*0074*/ 	.byte	0x00, 0xf0, 0x11, 0x00


	//----- nvinfo : EIATTR_KPARAM_INFO
	.align		4
.L_21:
        /*0078*/ 	.byte	0x04, 0x17
        /*007a*/ 	.short	(.L_23 - .L_22)
.L_22:
        /*007c*/ 	.word	0x00000000
        /*0080*/ 	.short	0x0003
        /*0082*/ 	.short	0x0018
        /*0084*/ 	.byte	0x00, 0xf0, 0x11, 0x00


	//----- nvinfo : EIATTR_KPARAM_INFO
	.align		4
.L_23:
        /*0088*/ 	.byte	0x04, 0x17
        /*008a*/ 	.short	(.L_25 - .L_24)
.L_24:
        /*008c*/ 	.word	0x00000000
        /*0090*/ 	.short	0x0002
        /*0092*/ 	.short	0x0010
        /*0094*/ 	.byte	0x00, 0xf4, 0x21, 0x00


	//----- nvinfo : EIATTR_KPARAM_INFO
	.align		4
.L_25:
        /*0098*/ 	.byte	0x04, 0x17
        /*009a*/ 	.short	(.L_27 - .L_26)
.L_26:
        /*009c*/ 	.word	0x00000000
        /*00a0*/ 	.short	0x0001
        /*00a2*/ 	.short	0x0008
        /*00a4*/ 	.byte	0x00, 0xf4, 0x21, 0x00


	//----- nvinfo : EIATTR_KPARAM_INFO
	.align		4
.L_27:
        /*00a8*/ 	.byte	0x04, 0x17
        /*00aa*/ 	.short	(.L_29 - .L_28)
.L_28:
        /*00ac*/ 	.word	0x00000000
        /*00b0*/ 	.short	0x0000
        /*00b2*/ 	.short	0x0000
        /*00b4*/ 	.byte	0x00, 0xf4, 0x21, 0x00


	//----- nvinfo : EIATTR_SPARSE_MMA_MASK
	.align		4
.L_29:
        /*00b8*/ 	.byte	0x03, 0x50
        /*00ba*/ 	.short	0x0000


	//----- nvinfo : EIATTR_MAXREG_COUNT
	.align		4
        /*00bc*/ 	.byte	0x03, 0x1b
        /*00be*/ 	.short	0x00ff


	//----- nvinfo : EIATTR_NUM_BARRIERS
	.align		4
        /*00c0*/ 	.byte	0x02, 0x4c
        /*00c2*/ 	.byte	0x01
	.zero		1


	//----- nvinfo : EIATTR_MERCURY_ISA_VERSION
	.align		4
        /*00c4*/ 	.byte	0x03, 0x5f
        /*00c6*/ 	.short	0x0101


	//----- nvinfo : EIATTR_INT_WARP_WIDE_INSTR_OFFSETS
	.align		4
        /*00c8*/ 	.byte	0x04, 0x31
        /*00ca*/ 	.short	(.L_31 - .L_30)


	//   ....[0]....
.L_30:
        /*00cc*/ 	.word	0x00001450


	//   ....[1]....
        /*00d0*/ 	.word	0x00001470


	//   ....[2]....
        /*00d4*/ 	.word	0x00001480


	//   ....[3]....
        /*00d8*/ 	.word	0x00001560


	//   ....[4]....
        /*00dc*/ 	.word	0x00001920


	//   ....[5]....
        /*00e0*/ 	.word	0x00001930


	//   ....[6]....
        /*00e4*/ 	.word	0x000019a0


	//   ....[7]....
        /*00e8*/ 	.word	0x000019b0


	//   ....[8]....
        /*00ec*/ 	.word	0x00001ef0


	//   ....[9]....
        /*00f0*/ 	.word	0x00001f10


	//----- nvinfo : EIATTR_COOP_GROUP_MASK_REGIDS
	.align		4
.L_31:
        /*00f4*/ 	.byte	0x04, 0x29
        /*00f6*/ 	.short	(.L_33 - .L_32)


	//   ....[0]....
.L_32:
        /*00f8*/ 	.word	0xffffffff


	//   ....[1]....
        /*00fc*/ 	.word	0xffffffff


	//   ....[2]....
        /*0100*/ 	.word	0xffffffff


	//----- nvinfo : EIATTR_COOP_GROUP_INSTR_OFFSETS
	.align		4
.L_33:
        /*0104*/ 	.byte	0x04, 0x28
        /*0106*/ 	.short	(.L_35 - .L_34)


	//   ....[0]....
.L_34:
        /*0108*/ 	.word	0x00000150


	//   ....[1]....
        /*010c*/ 	.word	0x00000700


	//   ....[2]....
        /*0110*/ 	.word	0x00000cf0


	//----- nvinfo : EIATTR_MBARRIER_INSTR_OFFSETS
	.align		4
.L_35:
        /*0114*/ 	.byte	0x04, 0x39
        /*0116*/ 	.short	(.L_37 - .L_36)


	//   ....[0]....
.L_36:
        /*0118*/ 	.word	0x000015c0
        /*011c*/ 	.word	0x000000ff
        /*0120*/ 	.word	0x0001e000
        /*0124*/ 	.short	0x0100
        /*0126*/ 	.byte	0x14
	.zero		1


	//   ....[1]....
        /*0128*/ 	.word	0x000015e0
        /*012c*/ 	.word	0x000000ff
        /*0130*/ 	.word	0x0001e008
        /*0134*/ 	.short	0x0100
        /*0136*/ 	.byte	0x14
	.zero		1


	//   ....[2]....
        /*0138*/ 	.word	0x00001610
        /*013c*/ 	.word	0x000000ff
        /*0140*/ 	.word	0x0001e010
        /*0144*/ 	.short	0x0100
        /*0146*/ 	.byte	0x14
	.zero		1


	//   ....[3]....
        /*0148*/ 	.word	0x00001a60
        /*014c*/ 	.word	0x000000ff
        /*0150*/ 	.word	0x0001e000
        /*0154*/ 	.short	0x010a
        /*0156*/ 	.byte	0x12
	.zero		1


	//   ....[4]....
        /*0158*/ 	.word	0x00001e50
        /*015c*/ 	.word	0x000000ff
        /*0160*/ 	.word	0x0001e000
        /*0164*/ 	.short	0x0108
        /*0166*/ 	.byte	0x14
	.zero		1


	//   ....[5]....
        /*0168*/ 	.word	0x00001fb0
        /*016c*/ 	.word	0x000000ff
        /*0170*/ 	.word	0x0001e008
        /*0174*/ 	.short	0x0108
        /*0176*/ 	.byte	0x14
	.zero		1


	//   ....[6]....
        /*0178*/ 	.word	0x00002090
        /*017c*/ 	.word	0x000000ff
        /*0180*/ 	.word	0x0001e010
        /*0184*/ 	.short	0x0108
        /*0186*/ 	.byte	0x14
	.zero		1


	//   ....[7]....
        /*0188*/ 	.word	0x00002200
        /*018c*/ 	.word	0x000000ff
        /*0190*/ 	.word	0x0001e000
        /*0194*/ 	.short	0x010a
        /*0196*/ 	.byte	0x12
	.zero		1


	//----- nvinfo : EIATTR_NUM_MBARRIERS
	.align		4
.L_37:
        /*0198*/ 	.byte	0x03, 0x38
        /*019a*/ 	.short	0x0003


	//----- nvinfo : EIATTR_EXIT_INSTR_OFFSETS
	.align		4
        /*019c*/ 	.byte	0x04, 0x1c
        /*019e*/ 	.short	(.L_39 - .L_38)


	//   ....[0]....
.L_38:
        /*01a0*/ 	.word	0x000021f0


	//----- nvinfo : EIATTR_REQNTID
	.align		4
.L_39:
        /*01a4*/ 	.byte	0x04, 0x10
        /*01a6*/ 	.short	(.L_41 - .L_40)
.L_40:
        /*01a8*/ 	.word	0x00000100
        /*01ac*/ 	.word	0x00000001
        /*01b0*/ 	.word	0x00000001


	//----- nvinfo : EIATTR_CRS_STACK_SIZE
	.align		4
.L_41:
        /*01b4*/ 	.byte	0x04, 0x1e
        /*01b6*/ 	.short	(.L_43 - .L_42)
.L_42:
        /*01b8*/ 	.word	0x00000000


	//----- nvinfo : EIATTR_CBANK_PARAM_SIZE
	.align		4
.L_43:
        /*01bc*/ 	.byte	0x03, 0x19
        /*01be*/ 	.short	0x0050


	//----- nvinfo : EIATTR_PARAM_CBANK
	.align		4
        /*01c0*/ 	.byte	0x04, 0x0a
        /*01c2*/ 	.short	(.L_45 - .L_44)
	.align		4
.L_44:
        /*01c4*/ 	.word	index@(.nv.constant0.gluon_wgmma)
        /*01c8*/ 	.short	0x0210
        /*01ca*/ 	.short	0x0050


	//----- nvinfo : EIATTR_SW_WAR
	.align		4
.L_45:
        /*01cc*/ 	.byte	0x04, 0x36
        /*01ce*/ 	.short	(.L_47 - .L_46)
.L_46:
        /*01d0*/ 	.word	0x00000008
.L_47:


//--------------------- .nv.callgraph             --------------------------
	.section	.nv.callgraph,"",@"SHT_CUDA_CALLGRAPH"
	.align	4
	.sectionentsize	8
	.align		4
        /*0000*/ 	.word	0x00000000
	.align		4
        /*0004*/ 	.word	0xffffffff
	.align		4
        /*0008*/ 	.word	0x00000000
	.align		4
        /*000c*/ 	.word	0xfffffffe
	.align		4
        /*0010*/ 	.word	0x00000000
	.align		4
        /*0014*/ 	.word	0xfffffffd
	.align		4
        /*0018*/ 	.word	0x00000000
	.align		4
        /*001c*/ 	.word	0xfffffffc


//--------------------- .text.gluon_wgmma         --------------------------
	.section	.text.gluon_wgmma,"ax",@progbits
	.align	128
        .global         gluon_wgmma
        .type           gluon_wgmma,@function
        .size           gluon_wgmma,(.L_x_52 - gluon_wgmma)
        .other          gluon_wgmma,@"STO_CUDA_ENTRY STV_DEFAULT"
gluon_wgmma:
.text.gluon_wgmma:
[----:B------:R-:W-:Y:S01]  /*0000*/  LDC R1, c[0x0][0x28] ;  /* 0x00000a00ff017b82 */ /* 0x000fe20000000800 */
[----:B------:R-:W1:Y:S07]  /*0010*/  S2R R0, SR_TID.X ;  /* 0x0000000000007919 */ /* 0x000e6e0000002100 */
[----:B------:R-:W2:Y:S01]  /*0020*/  S2UR UR4, SR_CgaCtaId ;  /* 0x00000000000479c3 */ /* 0x000ea20000008800 */
[----:B------:R-:W-:Y:S01]  /*0030*/  UMOV UR20, 0x400 ;  /* 0x0000040000147882 */ /* 0x000fe20000000000 */
[----:B------:R-:W-:Y:S01]  /*0040*/  ULDC UR6, c[0x0][0xc] ;  /* 0x0000030000067ab9 */ /* 0x000fe20000000800 */
[----:B------:R-:W-:Y:S01]  /*0050*/  ULDC.64 UR32, c[0x0][0x250] ;  /* 0x0000940000207ab9 */ /* 0x000fe20000000a00 */
[----:B------:R-:W-:Y:S04]  /*0060*/  BSSY B0, `(.L_x_0) ;  /* 0x000001f000007945 */ /* 0x000fe80003800000 */
[----:B------:R-:W3:Y:S08]  /*0070*/  LDC R3, c[0x0][0x228] ;  /* 0x00008a00ff037b82 */ /* 0x000ef00000000800 */
[----:B------:R-:W4:Y:S08]  /*0080*/  LDC R10, c[0x0][0x230] ;  /* 0x00008c00ff0a7b82 */ /* 0x000f300000000800 */
[----:B------:R-:W-:Y:S01]  /*0090*/  S2UR UR23, SR_CTAID.Y ;  /* 0x00000000001779c3 */ /* 0x000fe20000002600 */
[----:B--2---:R-:W-:-:S03]  /*00a0*/  ULEA UR20, UR4, UR20, 0x18 ;  /* 0x0000001404147291 */ /* 0x004fc6000f8ec03f */
[----:B------:R-:W-:Y:S01]  /*00b0*/  ULDC UR4, c[0x0][0x10] ;  /* 0x0000040000047ab9 */ /* 0x000fe20000000800 */
[----:B-1----:R-:W-:-:S03]  /*00c0*/  LOP3.LUT R2, R0, 0xff, RZ, 0xc0, !PT ;  /* 0x000000ff00027812 */ /* 0x002fc600078ec0ff */
[----:B------:R-:W1:Y:S01]  /*00d0*/  S2UR UR5, SR_CTAID.Z ;  /* 0x00000000000579c3 */ /* 0x000e620000002700 */
[----:B---3--:R-:W-:Y:S01]  /*00e0*/  VIADD R3, R3, 0xffffffff ;  /* 0xffffffff03037836 */ /* 0x008fe20000000000 */
[C---:B------:R-:W-:Y:S02]  /*00f0*/  ISETP.GE.U32.AND P0, PT, R2.reuse, 0x20, PT ;  /* 0x000000200200780c */ /* 0x040fe40003f06070 */
[C---:B------:R-:W-:Y:S02]  /*0100*/  ISETP.NE.U32.AND P2, PT, R2.reuse, RZ, PT ;  /* 0x000000ff0200720c */ /* 0x040fe40003f45070 */
[----:B------:R-:W-:Y:S02]  /*0110*/  LEA R11, R2, UR20, 0x2 ;  /* 0x00000014020b7c11 */ /* 0x000fe4000f8e10ff */
[----:B------:R-:W2:Y:S01]  /*0120*/  S2UR UR34, SR_CTAID.X ;  /* 0x00000000002279c3 */ /* 0x000ea20000002500 */
[----:B----4-:R-:W-:-:S06]  /*0130*/  VIADD R8, R10, 0xffffffff ;  /* 0xffffffff0a087836 */ /* 0x010fcc0000000000 */
[----:B------:R3:W-:Y:S01]  /*0140*/  @!P0 STS [R11], RZ ;  /* 0x000000ff0b008388 */ /* 0x0007e20000000800 */
[----:B------:R-:W-:-:S03]  /*0150*/  NOP ;  /* 0x0000000000007918 */ /* 0x000fc60000000000 */
[----:B------:R3:W-:Y:S01]  /*0160*/  @!P2 STS [UR20+0x24], R3 ;  /* 0x00002403ff00a988 */ /* 0x0007e20008000814 */
[----:B-1----:R-:W-:-:S03]  /*0170*/  UIMAD UR4, UR5, UR4, UR23 ;  /* 0x00000004050472a4 */ /* 0x002fc6000f8e0217 */
[----:B------:R3:W-:Y:S01]  /*0180*/  @!P2 STS [UR20+0x20], R8 ;  /* 0x00002008ff00a988 */ /* 0x0007e20008000814 */
[----:B--2---:R-:W-:-:S04]  /*0190*/  UIMAD UR4, UR4, UR6, UR34 ;  /* 0x00000006040472a4 */ /* 0x004fc8000f8e0222 */
[----:B------:R-:W-:-:S03]  /*01a0*/  UIMAD UR5, UR4, 0x180, URZ ;  /* 0x00000180040578a4 */ /* 0x000fc6000f8e023f */
[----:B------:R-:W-:Y:S01]  /*01b0*/  UMOV UR4, URZ ;  /* 0x0000003f00047c82 */ /* 0x000fe20008000000 */
[----:B------:R-:W-:-:S04]  /*01c0*/  UIADD3 UR28, UP0, UR5, UR32, URZ ;  /* 0x00000020051c7290 */ /* 0x000fc8000ff1e03f */
[----:B------:R-:W-:Y:S01]  /*01d0*/  ULEA.HI.X.SX32 UR29, UR5, UR33, 0x1, UP0 ;  /* 0x00000021051d7291 */ /* 0x000fe200080f0e3f */
[----:B---3--:R-:W-:Y:S11]  /*01e0*/  @P2 BRA `(.L_x_1) ;  /* 0x0000000000182947 */ /* 0x008ff60003800000 */
[----:B------:R-:W1:Y:S01]  /*01f0*/  LDS R4, [UR20+0x8] ;  /* 0x00000814ff047984 */ /* 0x000e620008000800 */
[----:B------:R-:W2:Y:S01]  /*0200*/  LDC.64 R6, c[0x0][0x210] ;  /* 0x00008400ff067b82 */ /* 0x000ea20000000a00 */
[----:B------:R-:W-:Y:S02]  /*0210*/  IMAD.MOV.U32 R5, RZ, RZ, 0x70 ;  /* 0x00000070ff057424 */ /* 0x000fe400078e00ff */
[----:B--2---:R2:W-:Y:S03]  /*0220*/  STS.64 [UR20], R6 ;  /* 0x00000006ff007988 */ /* 0x0045e60008000a14 */
[----:B-1----:R-:W-:-:S05]  /*0230*/  LOP3.LUT R4, R4, 0x10, R5, 0xd8, !PT ;  /* 0x0000001004047812 */ /* 0x002fca00078ed805 */
[----:B------:R2:W-:Y:S02]  /*0240*/  STS [UR20+0x8], R4 ;  /* 0x00000804ff007988 */ /* 0x0005e40008000814 */
.L_x_1:
[----:B------:R-:W-:Y:S05]  /*0250*/  BSYNC B0 ;  /* 0x0000000000007941 */ /* 0x000fea0003800000 */
.L_x_0:
[----:B------:R-:W-:Y:S04]  /*0260*/  BSSY B0, `(.L_x_2) ;  /* 0x000000a000007945 */ /* 0x000fe80003800000 */
[----:B------:R-:W-:Y:S05]  /*0270*/  @P2 BRA `(.L_x_3) ;  /* 0x0000000000202947 */ /* 0x000fea0003800000 */
[----:B--2---:R-:W1:Y:S01]  /*0280*/  LDS R4, [UR20+0x34] ;  /* 0x00003414ff047984 */ /* 0x004e620008000800 */
[----:B------:R-:W-:Y:S02]  /*0290*/  IMAD.MOV.U32 R5, RZ, RZ, 0x3f000000 ;  /* 0x3f000000ff057424 */ /* 0x000fe400078e00ff */
[----:B------:R-:W-:Y:S01]  /*02a0*/  @!P2 IMAD.MOV.U32 R6, RZ, RZ, 0xff ;  /* 0x000000ffff06a424 */ /* 0x000fe200078e00ff */
[----:B------:R-:W2:Y:S02]  /*02b0*/  @!P2 LDS R7, [UR20+0x38] ;  /* 0x00003814ff07a984 */ /* 0x000ea40008000800 */
[----:B-1----:R-:W-:Y:S02]  /*02c0*/  LOP3.LUT R4, R4, 0xff000000, R5, 0xb8, !PT ;  /* 0xff00000004047812 */ /* 0x002fe400078eb805 */
[----:B--2---:R-:W-:-:S03]  /*02d0*/  @!P2 LOP3.LUT R5, R7, 0xff, R6, 0xb8, !PT ;  /* 0x000000ff0705a812 */ /* 0x004fc600078eb806 */
[----:B------:R1:W-:Y:S04]  /*02e0*/  STS [UR20+0x34], R4 ;  /* 0x00003404ff007988 */ /* 0x0003e80008000814 */
[----:B------:R1:W-:Y:S02]  /*02f0*/  @!P2 STS [UR20+0x38], R5 ;  /* 0x00003805ff00a988 */ /* 0x0003e40008000814 */
.L_x_3:
[----:B------:R-:W-:Y:S05]  /*0300*/  BSYNC B0 ;  /* 0x0000000000007941 */ /* 0x000fea0003800000 */
.L_x_2:
[----:B------:R-:W-:Y:S04]  /*0310*/  BSSY B0, `(.L_x_4) ;  /* 0x000000e000007945 */ /* 0x000fe80003800000 */
[----:B------:R-:W-:Y:S05]  /*0320*/  @P2 BRA `(.L_x_5) ;  /* 0x0000000000302947 */ /* 0x000fea0003800000 */
[----:B-1----:R-:W1:Y:S01]  /*0330*/  LDS R5, [UR20+0x34] ;  /* 0x00003414ff057984 */ /* 0x002e620008000800 */
[----:B--2---:R-:W2:Y:S03]  /*0340*/  LDC.64 R6, c[0x0][0x238] ;  /* 0x00008e00ff067b82 */ /* 0x004ea60000000a00 */
[----:B------:R-:W3:Y:S01]  /*0350*/  LDS R4, [UR20+0x1c] ;  /* 0x00001c14ff047984 */ /* 0x000ee20008000800 */
[C---:B--2---:R-:W-:Y:S01]  /*0360*/  SHF.L.U64.HI R7, R6.reuse, 0x1, R7 ;  /* 0x0000000106077819 */ /* 0x044fe20000010207 */
[----:B------:R-:W-:-:S03]  /*0370*/  IMAD.SHL.U32 R6, R6, 0x2, RZ ;  /* 0x0000000206067824 */ /* 0x000fc600078e00ff */
[--C-:B------:R-:W-:Y:S02]  /*0380*/  SHF.R.U32.HI R9, RZ, 0x4, R7.reuse ;  /* 0x00000004ff097819 */ /* 0x100fe40000011607 */
[----:B------:R-:W-:-:S05]  /*0390*/  SHF.R.U64 R6, R6, 0x4, R7 ;  /* 0x0000000406067819 */ /* 0x000fca0000001207 */
[----:B------:R4:W-:Y:S01]  /*03a0*/  STS [UR20+0xc], R6 ;  /* 0x00000c06ff007988 */ /* 0x0009e20008000814 */
[----:B-1----:R-:W-:Y:S02]  /*03b0*/  LOP3.LUT R5, R5, 0x7, RZ, 0xb8, !PT ;  /* 0x0000000705057812 */ /* 0x002fe400078eb8ff */
[----:B---3--:R-:W-:-:S03]  /*03c0*/  LOP3.LUT R4, R4, 0xf, R9, 0xb8, !PT ;  /* 0x0000000f04047812 */ /* 0x008fc600078eb809 */
[----:B------:R4:W-:Y:S04]  /*03d0*/  STS [UR20+0x34], R5 ;  /* 0x00003405ff007988 */ /* 0x0009e80008000814 */
[----:B------:R4:W-:Y:S02]  /*03e0*/  STS [UR20+0x1c], R4 ;  /* 0x00001c04ff007988 */ /* 0x0009e40008000814 */
.L_x_5:
[----:B------:R-:W-:Y:S05]  /*03f0*/  BSYNC B0 ;  /* 0x0000000000007941 */ /* 0x000fea0003800000 */
.L_x_4:
[----:B------:R-:W-:Y:S04]  /*0400*/  BSSY B1, `(.L_x_6) ;  /* 0x000001a000017945 */ /* 0x000fe80003800000 */
[----:B------:R-:W-:Y:S04]  /*0410*/  BSSY B0, `(.L_x_7) ;  /* 0x0000015000007945 */ /* 0x000fe80003800000 */
[----:B------:R-:W-:Y:S05]  /*0420*/  @P2 BRA `(.L_x_8) ;  /* 0x0000000000202947 */ /* 0x000fea0003800000 */
[----:B-12-4-:R-:W1:Y:S02]  /*0430*/  LDS R4, [UR20+0x34] ;  /* 0x00003414ff047984 */ /* 0x016e640008000800 */
[----:B-1----:R-:W-:-:S05]  /*0440*/  LOP3.LUT R4, R4, 0x38, RZ, 0xb8, !PT ;  /* 0x0000003804047812 */ /* 0x002fca00078eb8ff */
[----:B------:R1:W-:Y:S01]  /*0450*/  STS [UR20+0x34], R4 ;  /* 0x00003404ff007988 */ /* 0x0003e20008000814 */
[----:B------:R-:W-:Y:S05]  /*0460*/  @P2 BRA `(.L_x_9) ;  /* 0x0000000000202947 */ /* 0x000fea0003800000 */
[----:B-1----:R-:W1:Y:S01]  /*0470*/  LDS R4, [UR20+0x8] ;  /* 0x00000814ff047984 */ /* 0x002e620008000800 */
[----:B------:R-:W-:-:S05]  /*0480*/  IMAD.MOV.U32 R5, RZ, RZ, 0x780 ;  /* 0x00000780ff057424 */ /* 0x000fca00078e00ff */
[----:B-1----:R-:W-:-:S05]  /*0490*/  LOP3.LUT R4, R4, 0x300, R5, 0xd8, !PT ;  /* 0x0000030004047812 */ /* 0x002fca00078ed805 */
[----:B------:R3:W-:Y:S02]  /*04a0*/  STS [UR20+0x8], R4 ;  /* 0x00000804ff007988 */ /* 0x0007e40008000814 */
.L_x_8:
[----:B------:R-:W-:Y:S05]  /*04b0*/  @P2 BRA `(.L_x_10) ;  /* 0x0000000000282947 */ /* 0x000fea0003800000 */
[----:B-1234-:R-:W1:Y:S02]  /*04c0*/  LDS R4, [UR20+0x8] ;  /* 0x00000814ff047984 */ /* 0x01ee640008000800 */
[----:B-1----:R-:W-:-:S05]  /*04d0*/  LOP3.LUT R4, R4, 0x1800, RZ, 0xb8, !PT ;  /* 0x0000180004047812 */ /* 0x002fca00078eb8ff */
[----:B------:R2:W-:Y:S02]  /*04e0*/  STS [UR20+0x8], R4 ;  /* 0x00000804ff007988 */ /* 0x0005e40008000814 */
.L_x_9:
[----:B------:R-:W-:Y:S05]  /*04f0*/  @P2 BREAK B0 ;  /* 0x0000000000002942 */ /* 0x000fea0003800000 */
[----:B------:R-:W-:Y:S05]  /*0500*/  @P2 BRA `(.L_x_11) ;  /* 0x0000000000242947 */ /* 0x000fea0003800000 */
[----:B------:R-:W3:Y:S01]  /*0510*/  LDS R5, [UR20+0x8] ;  /* 0x00000814ff057984 */ /* 0x000ee20008000800 */
[----:B-12---:R-:W-:-:S05]  /*0520*/  IMAD.MOV.U32 R4, RZ, RZ, 0x6000 ;  /* 0x00006000ff047424 */ /* 0x006fca00078e00ff */
[----:B---3--:R-:W-:-:S04]  /*0530*/  LOP3.LUT R4, R5, 0x6000, R4, 0xd8, !PT ;  /* 0x0000600005047812 */ /* 0x008fc800078ed804 */
[----:B------:R-:W-:-:S05]  /*0540*/  LOP3.LUT R4, R4, 0x400000, RZ, 0xb8, !PT ;  /* 0x0040000004047812 */ /* 0x000fca00078eb8ff */
[----:B------:R5:W-:Y:S02]  /*0550*/  STS [UR20+0x8], R4 ;  /* 0x00000804ff007988 */ /* 0x000be40008000814 */
.L_x_10:
[----:B------:R-:W-:Y:S05]  /*0560*/  BSYNC B0 ;  /* 0x0000000000007941 */ /* 0x000fea0003800000 */
.L_x_7:
[----:B-12345:R-:W1:Y:S02]  /*0570*/  @!P2 LDS R4, [UR20+0x8] ;  /* 0x00000814ff04a984 */ /* 0x03ee640008000800 */
[----:B-1----:R-:W-:-:S05]  /*0580*/  @!P2 LOP3.LUT R4, R4, 0x8000, RZ, 0xb8, !PT ;  /* 0x000080000404a812 */ /* 0x002fca00078eb8ff */
[----:B------:R3:W-:Y:S02]  /*0590*/  @!P2 STS [UR20+0x8], R4 ;  /* 0x00000804ff00a988 */ /* 0x0007e40008000814 */
.L_x_11:
[----:B------:R-:W-:Y:S05]  /*05a0*/  BSYNC B1 ;  /* 0x0000000000017941 */ /* 0x000fea0003800000 */
.L_x_6:
[----:B------:R-:W-:Y:S05]  /*05b0*/  WARPSYNC.ALL ;  /* 0x0000000000007948 */ /* 0x000fea0003800000 */
[----:B------:R-:W-:Y:S05]  /*05c0*/  @P0 BRA `(.L_x_12) ;  /* 0x0000000000280947 */ /* 0x000fea0003800000 */
[----:B-123--:R-:W1:Y:S01]  /*05d0*/  S2R R4, SR_LANEID ;  /* 0x0000000000047919 */ /* 0x00ee620000000000 */
[----:B------:R-:W-:Y:S05]  /*05e0*/  WARPSYNC.ALL ;  /* 0x0000000000007948 */ /* 0x000fea0003800000 */
[----:B-1----:R-:W-:-:S05]  /*05f0*/  IMAD.SHL.U32 R6, R4, 0x4, RZ ;  /* 0x0000000404067824 */ /* 0x002fca00078e00ff */
[----:B------:R-:W1:Y:S01]  /*0600*/  LDS R7, [R6+UR20] ;  /* 0x0000001406077984 */ /* 0x000e620008000800 */
[----:B------:R-:W-:-:S05]  /*0610*/  IADD3 R4, P1, R6, UR28, RZ ;  /* 0x0000001c06047c10 */ /* 0x000fca000ff3e0ff */
[----:B------:R-:W-:-:S05]  /*0620*/  IMAD.X R5, RZ, RZ, UR29, P1 ;  /* 0x0000001dff057e24 */ /* 0x000fca00088e06ff */
[----:B-1----:R4:W5:Y:S01]  /*0630*/  ATOMG.E.EXCH.STRONG.GPU PT, RZ, [R4], R7 ;  /* 0x0000000704ff73a8 */ /* 0x00296200041ee100 */
[----:B------:R-:W-:-:S04]  /*0640*/  DEPBAR {5,4,3,2,1,0} ;  /* 0x0000003f0000791a */ /* 0x000fc80000000000 */
[----:B------:R4:W-:Y:S01]  /*0650*/  UTMACCTL.IV [UR28] ;  /* 0x000000001c0079b9 */ /* 0x0009e20008000000 */
[----:B------:R-:W-:Y:S01]  /*0660*/  NOP ;  /* 0x0000000000007918 */ /* 0x000fe20000000000 */
.L_x_12:
[----:B------:R-:W-:Y:S05]  /*0670*/  @P0 BRA `(.L_x_13) ;  /* 0x00000000000c0947 */ /* 0x000fea0003800000 */
[----:B------:R0:W-:Y:S01]  /*0680*/  UTMACMDFLUSH ;  /* 0x00000000000079b7 */ /* 0x0001e20000000000 */
[----:B------:R-:W-:Y:S05]  /*0690*/  @P0 BRA `(.L_x_13) ;  /* 0x0000000000040947 */ /* 0x000fea0003800000 */
[----:B------:R-:W-:-:S04]  /*06a0*/  DEPBAR.LE SB0, 0x0 ;  /* 0x000080000000791a */ /* 0x000fc80000000000 */
.L_x_13:
[----:B------:R-:W-:Y:S05]  /*06b0*/  WARPSYNC.ALL ;  /* 0x0000000000007948 */ /* 0x000fea0003800000 */
[----:B-----5:R-:W-:Y:S06]  /*06c0*/  BAR.SYNC.DEFER_BLOCKING 0x0 ;  /* 0x0000000000007b1d */ /* 0x020fec0000010000 */
[----:B------:R-:W-:Y:S02]  /*06d0*/  BSSY B1, `(.L_x_14) ;  /* 0x000000b000017945 */ /* 0x000fe40003800000 */
[----:B------:R-:W-:Y:S06]  /*06e0*/  BAR.SYNC.DEFER_BLOCKING 0x0 ;  /* 0x0000000000007b1d */ /* 0x000fec0000010000 */
[----:B------:R5:W-:Y:S01]  /*06f0*/  @!P0 STS [R11], RZ ;  /* 0x000000ff0b008388 */ /* 0x000be20000000800 */
[----:B------:R-:W-:Y:S01]  /*0700*/  NOP ;  /* 0x0000000000007918 */ /* 0x000fe20000000000 */
[----:B------:R-:W-:Y:S05]  /*0710*/  @P2 BRA `(.L_x_15) ;  /* 0x0000000000182947 */ /* 0x000fea0003800000 */
[----:B-1234-:R-:W1:Y:S01]  /*0720*/  LDS R4, [UR20+0x8] ;  /* 0x00000814ff047984 */ /* 0x01ee620008000800 */
[----:B------:R-:W2:Y:S01]  /*0730*/  LDC.64 R6, c[0x0][0x218] ;  /* 0x00008600ff067b82 */ /* 0x000ea20000000a00 */
[----:B------:R-:W-:Y:S02]  /*0740*/  IMAD.MOV.U32 R5, RZ, RZ, 0x70 ;  /* 0x00000070ff057424 */ /* 0x000fe400078e00ff */
[----:B--2---:R2:W-:Y:S03]  /*0750*/  STS.64 [UR20], R6 ;  /* 0x00000006ff007988 */ /* 0x0045e60008000a14 */
[----:B-1----:R-:W-:-:S05]  /*0760*/  LOP3.LUT R4, R4, 0x10, R5, 0xd8, !PT ;  /* 0x0000001004047812 */ /* 0x002fca00078ed805 */
[----:B------:R2:W-:Y:S02]  /*0770*/  STS [UR20+0x8], R4 ;  /* 0x00000804ff007988 */ /* 0x0005e40008000814 */
.L_x_15:
[----:B----4-:R-:W-:Y:S05]  /*0780*/  BSYNC B1 ;  /* 0x0000000000017941 */ /* 0x010fea0003800000 */
.L_x_14:
[----:B------:R-:W-:Y:S04]  /*0790*/  BSSY B2, `(.L_x_16) ;  /* 0x000000f000027945 */ /* 0x000fe80003800000 */
[----:B------:R-:W-:Y:S04]  /*07a0*/  BSSY B1, `(.L_x_17) ;  /* 0x000000c000017945 */ /* 0x000fe80003800000 */
[----:B------:R-:W-:Y:S05]  /*07b0*/  @P2 BRA `(.L_x_18) ;  /* 0x0000000000282947 */ /* 0x000fea0003800000 */
[----:B-123--:R-:W1:Y:S01]  /*07c0*/  LDS R4, [UR20+0x34] ;  /* 0x00003414ff047984 */ /* 0x00ee620008000800 */
[----:B------:R-:W-:Y:S01]  /*07d0*/  IMAD.MOV.U32 R5, RZ, RZ, 0x3f000000 ;  /* 0x3f000000ff057424 */ /* 0x000fe200078e00ff */
[----:B------:R-:W-:Y:S05]  /*07e0*/  @P2 BREAK B1 ;  /* 0x0000000000012942 */ /* 0x000fea0003800000 */
[----:B-1----:R-:W-:-:S05]  /*07f0*/  LOP3.LUT R4, R4, 0xff000000, R5, 0xb8, !PT ;  /* 0xff00000004047812 */ /* 0x002fca00078eb805 */
[----:B------:R1:W-:Y:S01]  /*0800*/  STS [UR20+0x34], R4 ;  /* 0x00003404ff007988 */ /* 0x0003e20008000814 */
[----:B------:R-:W-:Y:S05]  /*0810*/  @P2 BRA `(.L_x_19) ;  /* 0x0000000000182947 */ /* 0x000fea0003800000 */
[----:B------:R-:W2:Y:S01]  /*0820*/  LDS R5, [UR20+0x38] ;  /* 0x00003814ff057984 */ /* 0x000ea20008000800 */
[----:B-1----:R-:W-:-:S05]  /*0830*/  IMAD.MOV.U32 R4, RZ, RZ, 0x3f ;  /* 0x0000003fff047424 */ /* 0x002fca00078e00ff */
[----:B--2---:R-:W-:-:S05]  /*0840*/  LOP3.LUT R4, R5, 0xff, R4, 0xb8, !PT ;  /* 0x000000ff05047812 */ /* 0x004fca00078eb804 */
[----:B------:R4:W-:Y:S02]  /*0850*/  STS [UR20+0x38], R4 ;  /* 0x00003804ff007988 */ /* 0x0009e40008000814 */
.L_x_18:
[----:B------:R-:W-:Y:S05]  /*0860*/  BSYNC B1 ;  /* 0x0000000000017941 */ /* 0x000fea0003800000 */
.L_x_17:
[----:B------:R1:W-:Y:S02]  /*0870*/  @!P2 STS [UR20+0x20], R8 ;  /* 0x00002008ff00a988 */ /* 0x0003e40008000814 */
.L_x_19:
[----:B------:R-:W-:Y:S05]  /*0880*/  BSYNC B2 ;  /* 0x0000000000027941 */ /* 0x000fea0003800000 */
.L_x_16:
[----:B------:R-:W-:Y:S05]  /*0890*/  WARPSYNC.ALL ;  /* 0x0000000000007948 */ /* 0x000fea0003800000 */
[----:B--2---:R-:W2:Y:S01]  /*08a0*/  LDC R6, c[0x0][0x22c] ;  /* 0x00008b00ff067b82 */ /* 0x004ea20000000800 */
[----:B------:R-:W-:Y:S01]  /*08b0*/  BSSY B2, `(.L_x_20) ;  /* 0x0000010000027945 */ /* 0x000fe20003800000 */
[----:B--2---:R-:W-:-:S05]  /*08c0*/  VIADD R6, R6, 0xffffffff ;  /* 0xffffffff06067836 */ /* 0x004fca0000000000 */
[----:B------:R2:W-:Y:S01]  /*08d0*/  @!P2 STS [UR20+0x24], R6 ;  /* 0x00002406ff00a988 */ /* 0x0005e20008000814 */
[----:B------:R-:W-:Y:S05]  /*08e0*/  @P2 BRA `(.L_x_21) ;  /* 0x0000000000302947 */ /* 0x000fea0003800000 */
[----:B------:R-:W2:Y:S01]  /*08f0*/  LDS R5, [UR20+0x34] ;  /* 0x00003414ff057984 */ /* 0x000ea20008000800 */
[----:B------:R-:W2:Y:S03]  /*0900*/  LDC.64 R12, c[0x0][0x240] ;  /* 0x00009000ff0c7b82 */ /* 0x000ea60000000a00 */
[----:B-1-34-:R-:W1:Y:S01]  /*0910*/  LDS R4, [UR20+0x1c] ;  /* 0x00001c14ff047984 */ /* 0x01ae620008000800 */
[C---:B--2---:R-:W-:Y:S01]  /*0920*/  SHF.L.U64.HI R8, R12.reuse, 0x1, R13 ;  /* 0x000000010c087819 */ /* 0x044fe2000001020d */
[----:B------:R-:W-:-:S03]  /*0930*/  IMAD.SHL.U32 R7, R12, 0x2, RZ ;  /* 0x000000020c077824 */ /* 0x000fc600078e00ff */
[--C-:B------:R-:W-:Y:S02]  /*0940*/  SHF.R.U32.HI R9, RZ, 0x4, R8.reuse ;  /* 0x00000004ff097819 */ /* 0x100fe40000011608 */
[----:B------:R-:W-:-:S05]  /*0950*/  SHF.R.U64 R7, R7, 0x4, R8 ;  /* 0x0000000407077819 */ /* 0x000fca0000001208 */
[----:B------:R2:W-:Y:S01]  /*0960*/  STS [UR20+0xc], R7 ;  /* 0x00000c07ff007988 */ /* 0x0005e20008000814 */
[----:B------:R-:W-:Y:S02]  /*0970*/  LOP3.LUT R5, R5, 0x7, RZ, 0xb8, !PT ;  /* 0x0000000705057812 */ /* 0x000fe400078eb8ff */
[----:B-1----:R-:W-:-:S03]  /*0980*/  LOP3.LUT R4, R4, 0xf, R9, 0xb8, !PT ;  /* 0x0000000f04047812 */ /* 0x002fc600078eb809 */
[----:B------:R2:W-:Y:S04]  /*0990*/  STS [UR20+0x34], R5 ;  /* 0x00003405ff007988 */ /* 0x0005e80008000814 */
[----:B------:R2:W-:Y:S02]  /*09a0*/  STS [UR20+0x1c], R4 ;  /* 0x00001c04ff007988 */ /* 0x0005e40008000814 */
.L_x_21:
[----:B------:R-:W-:Y:S05]  /*09b0*/  BSYNC B2 ;  /* 0x0000000000027941 */ /* 0x000fea0003800000 */
.L_x_20:
[----:B------:R-:W-:Y:S04]  /*09c0*/  BSSY B3, `(.L_x_22) ;  /* 0x000001a000037945 */ /* 0x000fe80003800000 */
[----:B------:R-:W-:Y:S04]  /*09d0*/  BSSY B2, `(.L_x_23) ;  /* 0x0000015000027945 */ /* 0x000fe80003800000 */
[----:B------:R-:W-:Y:S05]  /*09e0*/  @P2 BRA `(.L_x_24) ;  /* 0x0000000000202947 */ /* 0x000fea0003800000 */
[----:B-1234-:R-:W1:Y:S02]  /*09f0*/  LDS R4, [UR20+0x34] ;  /* 0x00003414ff047984 */ /* 0x01ee640008000800 */
[----:B-1----:R-:W-:-:S05]  /*0a00*/  LOP3.LUT R4, R4, 0x38, RZ, 0xb8, !PT ;  /* 0x0000003804047812 */ /* 0x002fca00078eb8ff */
[----:B------:R1:W-:Y:S01]  /*0a10*/  STS [UR20+0x34], R4 ;  /* 0x00003404ff007988 */ /* 0x0003e20008000814 */
[----:B------:R-:W-:Y:S05]  /*0a20*/  @P2 BRA `(.L_x_25) ;  /* 0x0000000000202947 */ /* 0x000fea0003800000 */
[----:B-1----:R-:W1:Y:S01]  /*0a30*/  LDS R4, [UR20+0x8] ;  /* 0x00000814ff047984 */ /* 0x002e620008000800 */
[----:B------:R-:W-:-:S05]  /*0a40*/  IMAD.MOV.U32 R5, RZ, RZ, 0x780 ;  /* 0x00000780ff057424 */ /* 0x000fca00078e00ff */
[----:B-1----:R-:W-:-:S05]  /*0a50*/  LOP3.LUT R4, R4, 0x300, R5, 0xd8, !PT ;  /* 0x0000030004047812 */ /* 0x002fca00078ed805 */
[----:B------:R1:W-:Y:S02]  /*0a60*/  STS [UR20+0x8], R4 ;  /* 0x00000804ff007988 */ /* 0x0003e40008000814 */
.L_x_24:
[----:B------:R-:W-:Y:S05]  /*0a70*/  @P2 BRA `(.L_x_26) ;  /* 0x0000000000282947 */ /* 0x000fea0003800000 */
[----:B-1234-:R-:W1:Y:S02]  /*0a80*/  LDS R4, [UR20+0x8] ;  /* 0x00000814ff047984 */ /* 0x01ee640008000800 */
[----:B-1----:R-:W-:-:S05]  /*0a90*/  LOP3.LUT R4, R4, 0x1800, RZ, 0xb8, !PT ;  /* 0x0000180004047812 */ /* 0x002fca00078eb8ff */
[----:B------:R2:W-:Y:S02]  /*0aa0*/  STS [UR20+0x8], R4 ;  /* 0x00000804ff007988 */ /* 0x0005e40008000814 */
.L_x_25:
[----:B------:R-:W-:Y:S05]  /*0ab0*/  @P2 BREAK B2 ;  /* 0x0000000000022942 */ /* 0x000fea0003800000 */
[----:B------:R-:W-:Y:S05]  /*0ac0*/  @P2 BRA `(.L_x_27) ;  /* 0x0000000000242947 */ /* 0x000fea0003800000 */
[----:B-12---:R-:W1:Y:S01]  /*0ad0*/  LDS R4, [UR20+0x8] ;  /* 0x00000814ff047984 */ /* 0x006e620008000800 */
[----:B------:R-:W-:-:S05]  /*0ae0*/  IMAD.MOV.U32 R5, RZ, RZ, 0x6000 ;  /* 0x00006000ff057424 */ /* 0x000fca00078e00ff */
[----:B-1----:R-:W-:-:S04]  /*0af0*/  LOP3.LUT R4, R4, 0x6000, R5, 0xd8, !PT ;  /* 0x0000600004047812 */ /* 0x002fc800078ed805 */
[----:B------:R-:W-:-:S05]  /*0b00*/  LOP3.LUT R4, R4, 0x400000, RZ, 0xb8, !PT ;  /* 0x0040000004047812 */ /* 0x000fca00078eb8ff */
[----:B------:R1:W-:Y:S02]  /*0b10*/  STS [UR20+0x8], R4 ;  /* 0x00000804ff007988 */ /* 0x0003e40008000814 */
.L_x_26:
[----:B------:R-:W-:Y:S05]  /*0b20*/  BSYNC B2 ;  /* 0x0000000000027941 */ /* 0x000fea0003800000 */
.L_x_23:
[----:B-1234-:R-:W1:Y:S02]  /*0b30*/  @!P2 LDS R4, [UR20+0x8] ;  /* 0x00000814ff04a984 */ /* 0x01ee640008000800 */
[----:B-1----:R-:W-:-:S05]  /*0b40*/  @!P2 LOP3.LUT R4, R4, 0x8000, RZ, 0xb8, !PT ;  /* 0x000080000404a812 */ /* 0x002fca00078eb8ff */
[----:B------:R3:W-:Y:S02]  /*0b50*/  @!P2 STS [UR20+0x8], R4 ;  /* 0x00000804ff00a988 */ /* 0x0007e40008000814 */
.L_x_27:
[----:B------:R-:W-:Y:S05]  /*0b60*/  BSYNC B3 ;  /* 0x0000000000037941 */ /* 0x000fea0003800000 */
.L_x_22:
[----:B------:R-:W-:Y:S05]  /*0b70*/  WARPSYNC.ALL ;  /* 0x0000000000007948 */ /* 0x000fea0003800000 */
[----:B------:R-:W-:-:S04]  /*0b80*/  UIADD3 UR31, UR5, 0x80, URZ ;  /* 0x00000080051f7890 */ /* 0x000fc8000fffe03f */
[----:B------:R-:W-:-:S04]  /*0b90*/  UIADD3 UR30, UP0, UR31, UR32, URZ ;  /* 0x000000201f1e7290 */ /* 0x000fc8000ff1e03f */
[----:B------:R-:W-:Y:S01]  /*0ba0*/  ULEA.HI.X.SX32 UR31, UR31, UR33, 0x1, UP0 ;  /* 0x000000211f1f7291 */ /* 0x000fe200080f0e3f */
[----:B------:R-:W-:Y:S11]  /*0bb0*/  @P0 BRA `(.L_x_28) ;  /* 0x0000000000280947 */ /* 0x000ff60003800000 */
[----:B-123--:R-:W1:Y:S01]  /*0bc0*/  S2R R4, SR_LANEID ;  /* 0x0000000000047919 */ /* 0x00ee620000000000 */
[----:B------:R-:W-:Y:S05]  /*0bd0*/  WARPSYNC.ALL ;  /* 0x0000000000007948 */ /* 0x000fea0003800000 */
[----:B-1----:R-:W-:-:S05]  /*0be0*/  IMAD.SHL.U32 R8, R4, 0x4, RZ ;  /* 0x0000000404087824 */ /* 0x002fca00078e00ff */
[----:B------:R-:W1:Y:S01]  /*0bf0*/  LDS R7, [R8+UR20] ;  /* 0x0000001408077984 */ /* 0x000e620008000800 */
[----:B------:R-:W-:-:S05]  /*0c00*/  IADD3 R4, P1, R8, UR30, RZ ;  /* 0x0000001e08047c10 */ /* 0x000fca000ff3e0ff */
[----:B------:R-:W-:-:S05]  /*0c10*/  IMAD.X R5, RZ, RZ, UR31, P1 ;  /* 0x0000001fff057e24 */ /* 0x000fca00088e06ff */
[----:B-1----:R4:W2:Y:S01]  /*0c20*/  ATOMG.E.EXCH.STRONG.GPU PT, RZ, [R4], R7 ;  /* 0x0000000704ff73a8 */ /* 0x0028a200041ee100 */
[----:B------:R-:W-:-:S04]  /*0c30*/  DEPBAR {5,4,3,2,1,0} ;  /* 0x0000003f0000791a */ /* 0x000fc80000000000 */
[----:B------:R4:W-:Y:S01]  /*0c40*/  UTMACCTL.IV [UR30] ;  /* 0x000000001e0079b9 */ /* 0x0009e20008000000 */
[----:B------:R-:W-:Y:S01]  /*0c50*/  NOP ;  /* 0x0000000000007918 */ /* 0x000fe20000000000 */
.L_x_28:
[----:B------:R-:W-:Y:S05]  /*0c60*/  @P0 BRA `(.L_x_29) ;  /* 0x00000000000c0947 */ /* 0x000fea0003800000 */
[----:B------:R0:W-:Y:S01]  /*0c70*/  UTMACMDFLUSH ;  /* 0x00000000000079b7 */ /* 0x0001e20000000000 */
[----:B------:R-:W-:Y:S05]  /*0c80*/  @P0 BRA `(.L_x_29) ;  /* 0x0000000000040947 */ /* 0x000fea0003800000 */
[----:B------:R-:W-:-:S04]  /*0c90*/  DEPBAR.LE SB0, 0x0 ;  /* 0x000080000000791a */ /* 0x000fc80000000000 */
.L_x_29:
[----:B------:R-:W-:Y:S05]  /*0ca0*/  WARPSYNC.ALL ;  /* 0x0000000000007948 */ /* 0x000fea0003800000 */
[----:B--2---:R-:W-:Y:S06]  /*0cb0*/  BAR.SYNC.DEFER_BLOCKING 0x0 ;  /* 0x0000000000007b1d */ /* 0x004fec0000010000 */
[----:B------:R-:W-:Y:S02]  /*0cc0*/  BSSY B3, `(.L_x_30) ;  /* 0x000000b000037945 */ /* 0x000fe40003800000 */
[----:B------:R-:W-:Y:S06]  /*0cd0*/  BAR.SYNC.DEFER_BLOCKING 0x0 ;  /* 0x0000000000007b1d */ /* 0x000fec0000010000 */
[----:B------:R2:W-:Y:S01]  /*0ce0*/  @!P0 STS [R11], RZ ;  /* 0x000000ff0b008388 */ /* 0x0005e20000000800 */
[----:B------:R-:W-:Y:S01]  /*0cf0*/  NOP ;  /* 0x0000000000007918 */ /* 0x000fe20000000000 */
[----:B------:R-:W-:Y:S05]  /*0d00*/  @P2 BRA `(.L_x_31) ;  /* 0x0000000000182947 */ /* 0x000fea0003800000 */
[----:B-1-34-:R-:W1:Y:S01]  /*0d10*/  LDS R4, [UR20+0x8] ;  /* 0x00000814ff047984 */ /* 0x01ae620008000800 */
[----:B------:R-:W3:Y:S01]  /*0d20*/  LDC.64 R8, c[0x0][0x220] ;  /* 0x00008800ff087b82 */ /* 0x000ee20000000a00 */
[----:B------:R-:W-:Y:S02]  /*0d30*/  IMAD.MOV.U32 R5, RZ, RZ, 0x70 ;  /* 0x00000070ff057424 */ /* 0x000fe400078e00ff */
[----:B---3--:R3:W-:Y:S03]  /*0d40*/  STS.64 [UR20], R8 ;  /* 0x00000008ff007988 */ /* 0x0087e60008000a14 */
[----:B-1----:R-:W-:-:S05]  /*0d50*/  LOP3.LUT R4, R4, 0x10, R5, 0xd8, !PT ;  /* 0x0000001004047812 */ /* 0x002fca00078ed805 */
[----:B------:R3:W-:Y:S02]  /*0d60*/  STS [UR20+0x8], R4 ;  /* 0x00000804ff007988 */ /* 0x0007e40008000814 */
.L_x_31:
[----:B----4-:R-:W-:Y:S05]  /*0d70*/  BSYNC B3 ;  /* 0x0000000000037941 */ /* 0x010fea0003800000 */
.L_x_30:
[----:B------:R-:W-:Y:S04]  /*0d80*/  BSSY B4, `(.L_x_32) ;  /* 0x0000011000047945 */ /* 0x000fe80003800000 */
[----:B------:R-:W-:Y:S04]  /*0d90*/  BSSY B3, `(.L_x_33) ;  /* 0x000000e000037945 */ /* 0x000fe80003800000 */
[----:B------:R-:W-:Y:S05]  /*0da0*/  @P2 BRA `(.L_x_34) ;  /* 0x0000000000242947 */ /* 0x000fea0003800000 */
[----:B-1-3--:R-:W1:Y:S01]  /*0db0*/  LDS R4, [UR20+0x34] ;  /* 0x00003414ff047984 */ /* 0x00ae620008000800 */
[----:B------:R-:W-:-:S05]  /*0dc0*/  IMAD.MOV.U32 R5, RZ, RZ, 0x3f000000 ;  /* 0x3f000000ff057424 */ /* 0x000fca00078e00ff */
[----:B-1----:R-:W-:-:S05]  /*0dd0*/  LOP3.LUT R4, R4, 0xff000000, R5, 0xb8, !PT ;  /* 0xff00000004047812 */ /* 0x002fca00078eb805 */
[----:B------:R1:W-:Y:S01]  /*0de0*/  STS [UR20+0x34], R4 ;  /* 0x00003404ff007988 */ /* 0x0003e20008000814 */
[----:B------:R-:W-:Y:S05]  /*0df0*/  @P2 BRA `(.L_x_35) ;  /* 0x00000000001c2947 */ /* 0x000fea0003800000 */
[----:B-1----:R-:W1:Y:S01]  /*0e00*/  LDS R4, [UR20+0x38] ;  /* 0x00003814ff047984 */ /* 0x002e620008000800 */
[----:B------:R-:W-:-:S05]  /*0e10*/  IMAD.MOV.U32 R5, RZ, RZ, 0xff ;  /* 0x000000ffff057424 */ /* 0x000fca00078e00ff */
[----:B-1----:R-:W-:-:S05]  /*0e20*/  LOP3.LUT R4, R4, 0xff, R5, 0xb8, !PT ;  /* 0x000000ff04047812 */ /* 0x002fca00078eb805 */
[----:B------:R4:W-:Y:S02]  /*0e30*/  STS [UR20+0x38], R4 ;  /* 0x00003804ff007988 */ /* 0x0009e40008000814 */
.L_x_34:
[----:B------:R-:W-:Y:S05]  /*0e40*/  @P2 BREAK B3 ;  /* 0x0000000000032942 */ /* 0x000fea0003800000 */
[----:B------:R-:W-:Y:S05]  /*0e50*/  @P2 BRA `(.L_x_36) ;  /* 0x00000000000c2947 */ /* 0x000fea0003800000 */
[----:B------:R1:W-:Y:S02]  /*0e60*/  STS [UR20+0x20], R6 ;  /* 0x00002006ff007988 */ /* 0x0003e40008000814 */
.L_x_35:
[----:B------:R-:W-:Y:S05]  /*0e70*/  BSYNC B3 ;  /* 0x0000000000037941 */ /* 0x000fea0003800000 */
.L_x_33:
[----:B------:R1:W-:Y:S02]  /*0e80*/  @!P2 STS [UR20+0x24], R3 ;  /* 0x00002403ff00a988 */ /* 0x0003e40008000814 */
.L_x_36:
[----:B------:R-:W-:Y:S05]  /*0e90*/  BSYNC B4 ;  /* 0x0000000000047941 */ /* 0x000fea0003800000 */
.L_x_32:
[----:B------:R-:W-:Y:S05]  /*0ea0*/  WARPSYNC.ALL ;  /* 0x0000000000007948 */ /* 0x000fea0003800000 */
[----:B------:R-:W-:Y:S04]  /*0eb0*/  BSSY B4, `(.L_x_37) ;  /* 0x000000e000047945 */ /* 0x000fe80003800000 */
[----:B------:R-:W-:Y:S05]  /*0ec0*/  @P2 BRA `(.L_x_38) ;  /* 0x0000000000302947 */ /* 0x000fea0003800000 */
[----:B-1-34-:R-:W1:Y:S01]  /*0ed0*/  LDS R4, [UR20+0x34] ;  /* 0x00003414ff047984 */ /* 0x01ae620008000800 */
[----:B------:R-:W3:Y:S03]  /*0ee0*/  LDC.64 R8, c[0x0][0x248] ;  /* 0x00009200ff087b82 */ /* 0x000ee60000000a00 */
[----:B------:R-:W4:Y:S01]  /*0ef0*/  LDS R3, [UR20+0x1c] ;  /* 0x00001c14ff037984 */ /* 0x000f220008000800 */
[C---:B---3--:R-:W-:Y:S01]  /*0f00*/  SHF.L.U64.HI R6, R8.reuse, 0x1, R9 ;  /* 0x0000000108067819 */ /* 0x048fe20000010209 */
[----:B------:R-:W-:-:S03]  /*0f10*/  IMAD.SHL.U32 R5, R8, 0x2, RZ ;  /* 0x0000000208057824 */ /* 0x000fc600078e00ff */
[--C-:B------:R-:W-:Y:S02]  /*0f20*/  SHF.R.U32.HI R8, RZ, 0x4, R6.reuse ;  /* 0x00000004ff087819 */ /* 0x100fe40000011606 */
[----:B------:R-:W-:-:S05]  /*0f30*/  SHF.R.U64 R5, R5, 0x4, R6 ;  /* 0x0000000405057819 */ /* 0x000fca0000001206 */
[----:B------:R3:W-:Y:S01]  /*0f40*/  STS [UR20+0xc], R5 ;  /* 0x00000c05ff007988 */ /* 0x0007e20008000814 */
[----:B-1----:R-:W-:Y:S02]  /*0f50*/  LOP3.LUT R4, R4, 0x7, RZ, 0xb8, !PT ;  /* 0x0000000704047812 */ /* 0x002fe400078eb8ff */
[----:B----4-:R-:W-:-:S03]  /*0f60*/  LOP3.LUT R3, R3, 0xf, R8, 0xb8, !PT ;  /* 0x0000000f03037812 */ /* 0x010fc600078eb808 */
[----:B------:R3:W-:Y:S04]  /*0f70*/  STS [UR20+0x34], R4 ;  /* 0x00003404ff007988 */ /* 0x0007e80008000814 */
[----:B------:R3:W-:Y:S02]  /*0f80*/  STS [UR20+0x1c], R3 ;  /* 0x00001c03ff007988 */ /* 0x0007e40008000814 */
.L_x_38:
[----:B------:R-:W-:Y:S05]  /*0f90*/  BSYNC B4 ;  /* 0x0000000000047941 */ /* 0x000fea0003800000 */
.L_x_37:
[----:B------:R-:W-:Y:S04]  /*0fa0*/  BSSY B4, `(.L_x_39) ;  /* 0x000001a000047945 */ /* 0x000fe80003800000 */
[----:B------:R-:W-:Y:S04]  /*0fb0*/  BSSY B5, `(.L_x_40) ;  /* 0x0000015000057945 */ /* 0x000fe80003800000 */
[----:B------:R-:W-:Y:S05]  /*0fc0*/  @P2 BRA `(.L_x_41) ;  /* 0x0000000000202947 */ /* 0x000fea0003800000 */
[----:B-1-3--:R-:W1:Y:S02]  /*0fd0*/  LDS R3, [UR20+0x34] ;  /* 0x00003414ff037984 */ /* 0x00ae640008000800 */
[----:B-1----:R-:W-:-:S05]  /*0fe0*/  LOP3.LUT R3, R3, 0x38, RZ, 0xb8, !PT ;  /* 0x0000003803037812 */ /* 0x002fca00078eb8ff */
[----:B------:R1:W-:Y:S01]  /*0ff0*/  STS [UR20+0x34], R3 ;  /* 0x00003403ff007988 */ /* 0x0003e20008000814 */
[----:B------:R-:W-:Y:S05]  /*1000*/  @P2 BRA `(.L_x_42) ;  /* 0x0000000000202947 */ /* 0x000fea0003800000 */
[----:B-1----:R-:W1:Y:S01]  /*1010*/  LDS R3, [UR20+0x8] ;  /* 0x00000814ff037984 */ /* 0x002e620008000800 */
[----:B----4-:R-:W-:-:S05]  /*1020*/  IMAD.MOV.U32 R4, RZ, RZ, 0x780 ;  /* 0x00000780ff047424 */ /* 0x010fca00078e00ff */
[----:B-1----:R-:W-:-:S05]  /*1030*/  LOP3.LUT R3, R3, 0x300, R4, 0xd8, !PT ;  /* 0x0000030003037812 */ /* 0x002fca00078ed804 */
[----:B------:R1:W-:Y:S02]  /*1040*/  STS [UR20+0x8], R3 ;  /* 0x00000803ff007988 */ /* 0x0003e40008000814 */
.L_x_41:
[----:B------:R-:W-:Y:S05]  /*1050*/  @P2 BRA `(.L_x_43) ;  /* 0x0000000000282947 */ /* 0x000fea0003800000 */
[----:B-1-3--:R-:W1:Y:S02]  /*1060*/  LDS R3, [UR20+0x8] ;  /* 0x00000814ff037984 */ /* 0x00ae640008000800 */
[----:B-1----:R-:W-:-:S05]  /*1070*/  LOP3.LUT R3, R3, 0x1800, RZ, 0xb8, !PT ;  /* 0x0000180003037812 */ /* 0x002fca00078eb8ff */
[----:B------:R3:W-:Y:S02]  /*1080*/  STS [UR20+0x8], R3 ;  /* 0x00000803ff007988 */ /* 0x0007e40008000814 */
.L_x_42:
[----:B------:R-:W-:Y:S05]  /*1090*/  @P2 BREAK B5 ;  /* 0x0000000000052942 */ /* 0x000fea0003800000 */
[----:B------:R-:W-:Y:S05]  /*10a0*/  @P2 BRA `(.L_x_44) ;  /* 0x0000000000242947 */ /* 0x000fea0003800000 */
[----:B-1-3--:R-:W1:Y:S01]  /*10b0*/  LDS R3, [UR20+0x8] ;  /* 0x00000814ff037984 */ /* 0x00ae620008000800 */
[----:B----4-:R-:W-:-:S05]  /*10c0*/  IMAD.MOV.U32 R4, RZ, RZ, 0x6000 ;  /* 0x00006000ff047424 */ /* 0x010fca00078e00ff */
[----:B-1----:R-:W-:-:S04]  /*10d0*/  LOP3.LUT R3, R3, 0x6000, R4, 0xd8, !PT ;  /* 0x0000600003037812 */ /* 0x002fc800078ed804 */
[----:B------:R-:W-:-:S05]  /*10e0*/  LOP3.LUT R3, R3, 0x400000, RZ, 0xb8, !PT ;  /* 0x0040000003037812 */ /* 0x000fca00078eb8ff */
[----:B------:R1:W-:Y:S02]  /*10f0*/  STS [UR20+0x8], R3 ;  /* 0x00000803ff007988 */ /* 0x0003e40008000814 */
.L_x_43:
[----:B------:R-:W-:Y:S05]  /*1100*/  BSYNC B5 ;  /* 0x0000000000057941 */ /* 0x000fea0003800000 */
.L_x_40:
[----:B-1-3--:R-:W1:Y:S02]  /*1110*/  @!P2 LDS R3, [UR20+0x8] ;  /* 0x00000814ff03a984 */ /* 0x00ae640008000800 */
[----:B-1----:R-:W-:-:S05]  /*1120*/  @!P2 LOP3.LUT R3, R3, 0x8000, RZ, 0xb8, !PT ;  /* 0x000080000303a812 */ /* 0x002fca00078eb8ff */
[----:B------:R1:W-:Y:S02]  /*1130*/  @!P2 STS [UR20+0x8], R3 ;  /* 0x00000803ff00a988 */ /* 0x0003e40008000814 */
.L_x_44:
[----:B------:R-:W-:Y:S05]  /*1140*/  BSYNC B4 ;  /* 0x0000000000047941 */ /* 0x000fea0003800000 */
.L_x_39:
[----:B------:R-:W-:Y:S05]  /*1150*/  WARPSYNC.ALL ;  /* 0x0000000000007948 */ /* 0x000fea0003800000 */
[----:B------:R-:W-:Y:S01]  /*1160*/  UIADD3 UR5, UR5, 0x100, URZ ;  /* 0x0000010005057890 */ /* 0x000fe2000fffe03f */
[----:B------:R-:W-:Y:S02]  /*1170*/  ISETP.GE.AND P1, PT, R10, 0x1, PT ;  /* 0x000000010a00780c */ /* 0x000fe40003f26270 */
[----:B------:R-:W-:Y:S02]  /*1180*/  CS2R R56, SRZ ;  /* 0x0000000000387805 */ /* 0x000fe4000001ff00 */
[----:B------:R-:W-:Y:S01]  /*1190*/  CS2R R58, SRZ ;  /* 0x00000000003a7805 */ /* 0x000fe2000001ff00 */
[----:B------:R-:W-:Y:S01]  /*11a0*/  UIADD3 UR32, UP0, UR5, UR32, URZ ;  /* 0x0000002005207290 */ /* 0x000fe2000ff1e03f */
[----:B------:R-:W-:-:S02]  /*11b0*/  CS2R R60, SRZ ;  /* 0x00000000003c7805 */ /* 0x000fc4000001ff00 */
[----:B------:R-:W-:Y:S02]  /*11c0*/  CS2R R62, SRZ ;  /* 0x00000000003e7805 */ /* 0x000fe4000001ff00 */
[----:B------:R-:W-:Y:S01]  /*11d0*/  CS2R R64, SRZ ;  /* 0x0000000000407805 */ /* 0x000fe2000001ff00 */
[----:B------:R-:W-:Y:S01]  /*11e0*/  ULEA.HI.X.SX32 UR33, UR5, UR33, 0x1, UP0 ;  /* 0x0000002105217291 */ /* 0x000fe200080f0e3f */
[----:B------:R-:W-:Y:S02]  /*11f0*/  CS2R R66, SRZ ;  /* 0x0000000000427805 */ /* 0x000fe4000001ff00 */
[----:B------:R-:W-:Y:S02]  /*1200*/  CS2R R68, SRZ ;  /* 0x0000000000447805 */ /* 0x000fe4000001ff00 */
[----:B------:R-:W-:Y:S02]  /*1210*/  CS2R R70, SRZ ;  /* 0x0000000000467805 */ /* 0x000fe4000001ff00 */
[----:B------:R-:W-:-:S02]  /*1220*/  CS2R R72, SRZ ;  /* 0x0000000000487805 */ /* 0x000fc4000001ff00 */
[----:B------:R-:W-:Y:S02]  /*1230*/  CS2R R74, SRZ ;  /* 0x00000000004a7805 */ /* 0x000fe4000001ff00 */
[----:B------:R-:W-:Y:S02]  /*1240*/  CS2R R76, SRZ ;  /* 0x00000000004c7805 */ /* 0x000fe4000001ff00 */
        /* <DEDUP_REMOVED lines=8> */
[----:B------:R-:W-:Y:S01]  /*12d0*/  CS2R R30, SRZ ;  /* 0x00000000001e7805 */ /* 0x000fe2000001ff00 */
[----:B------:R-:W-:Y:S01]  /*12e0*/  IMAD.MOV.U32 R32, RZ, RZ, RZ ;  /* 0x000000ffff207224 */ /* 0x000fe200078e00ff */
[----:B------:R-:W-:Y:S06]  /*12f0*/  @P0 BRA `(.L_x_45) ;  /* 0x0000000000280947 */ /* 0x000fec0003800000 */
[----:B-1-3--:R-:W1:Y:S01]  /*1300*/  S2R R3, SR_LANEID ;  /* 0x0000000000037919 */ /* 0x00ae620000000000 */
[----:B------:R-:W-:Y:S05]  /*1310*/  WARPSYNC.ALL ;  /* 0x0000000000007948 */ /* 0x000fea0003800000 */
[----:B-1----:R-:W-:-:S05]  /*1320*/  IMAD.SHL.U32 R6, R3, 0x4, RZ ;  /* 0x0000000403067824 */ /* 0x002fca00078e00ff */
[----:B------:R-:W1:Y:S01]  /*1330*/  LDS R3, [R6+UR20] ;  /* 0x0000001406037984 */ /* 0x000e620008000800 */
[----:B----4-:R-:W-:-:S05]  /*1340*/  IADD3 R4, P3, R6, UR32, RZ ;  /* 0x0000002006047c10 */ /* 0x010fca000ff7e0ff */
[----:B------:R-:W-:-:S05]  /*1350*/  IMAD.X R5, RZ, RZ, UR33, P3 ;  /* 0x00000021ff057e24 */ /* 0x000fca00098e06ff */
[----:B-1----:R1:W3:Y:S01]  /*1360*/  ATOMG.E.EXCH.STRONG.GPU PT, RZ, [R4], R3 ;  /* 0x0000000304ff73a8 */ /* 0x0022e200041ee100 */
[----:B------:R-:W-:-:S04]  /*1370*/  DEPBAR {5,4,3,2,1,0} ;  /* 0x0000003f0000791a */ /* 0x000fc80000000000 */
[----:B------:R1:W-:Y:S01]  /*1380*/  UTMACCTL.IV [UR32] ;  /* 0x00000000200079b9 */ /* 0x0003e20008000000 */
[----:B------:R-:W-:Y:S01]  /*1390*/  NOP ;  /* 0x0000000000007918 */ /* 0x000fe20000000000 */
.L_x_45:
[----:B------:R-:W-:Y:S05]  /*13a0*/  @P0 BRA `(.L_x_46) ;  /* 0x00000000000c0947 */ /* 0x000fea0003800000 */
[----:B------:R0:W-:Y:S01]  /*13b0*/  UTMACMDFLUSH ;  /* 0x00000000000079b7 */ /* 0x0001e20000000000 */
[----:B------:R-:W-:Y:S05]  /*13c0*/  @P0 BRA `(.L_x_46) ;  /* 0x0000000000040947 */ /* 0x000fea0003800000 */
[----:B------:R-:W-:-:S04]  /*13d0*/  DEPBAR.LE SB0, 0x0 ;  /* 0x000080000000791a */ /* 0x000fc80000000000 */
.L_x_46:
[----:B------:R-:W-:Y:S05]  /*13e0*/  WARPSYNC.ALL ;  /* 0x0000000000007948 */ /* 0x000fea0003800000 */
[----:B---3--:R-:W-:Y:S01]  /*13f0*/  BAR.SYNC.DEFER_BLOCKING 0x0 ;  /* 0x0000000000007b1d */ /* 0x008fe20000010000 */
[----:B------:R-:W-:Y:S01]  /*1400*/  USHF.L.U32 UR15, UR34, 0x8, URZ ;  /* 0x00000008220f7899 */ /* 0x000fe2000800063f */
[----:B------:R-:W-:Y:S01]  /*1410*/  IMAD.MOV.U32 R33, RZ, RZ, RZ ;  /* 0x000000ffff217224 */ /* 0x000fe200078e00ff */
[----:B------:R-:W-:Y:S02]  /*1420*/  CS2R R34, SRZ ;  /* 0x0000000000227805 */ /* 0x000fe4000001ff00 */
[----:B------:R-:W-:-:S02]  /*1430*/  CS2R R36, SRZ ;  /* 0x0000000000247805 */ /* 0x000fc4000001ff00 */
[----:B------:R-:W-:Y:S01]  /*1440*/  CS2R R38, SRZ ;  /* 0x0000000000267805 */ /* 0x000fe2000001ff00 */
[----:B------:R-:W-:Y:S01]  /*1450*/  VOTEU.ALL UP0, P2 ;  /* 0x00000000003f7886 */ /* 0x000fe20001000000 */
[----:B------:R-:W-:Y:S01]  /*1460*/  UMOV UR6, 0x1 ;  /* 0x0000000100067882 */ /* 0x000fe20000000000 */
[----:B------:R-:W-:Y:S01]  /*1470*/  VOTEU.ALL UP1, P2 ;  /* 0x00000000003f7886 */ /* 0x000fe20001020000 */
[----:B------:R-:W-:Y:S01]  /*1480*/  VOTEU.ALL UP2, P2 ;  /* 0x00000000003f7886 */ /* 0x000fe20001040000 */
[----:B------:R-:W-:Y:S01]  /*1490*/  CS2R R40, SRZ ;  /* 0x0000000000287805 */ /* 0x000fe2000001ff00 */
[----:B------:R-:W-:-:S04]  /*14a0*/  @!UP0 UIADD3 UR8, -UR6, 0x100000, URZ ;  /* 0x0010000006088890 */ /* 0x000fc8000fffe13f */
[----:B------:R-:W-:Y:S02]  /*14b0*/  @!UP0 USHF.L.U32 UR9, UR8, 0xb, URZ ;  /* 0x0000000b08098899 */ /* 0x000fe4000800063f */
[----:B------:R-:W-:Y:S01]  /*14c0*/  @!UP0 USHF.L.U32 UR8, UR8, 0x1, URZ ;  /* 0x0000000108088899 */ /* 0x000fe2000800063f */
        /* <DEDUP_REMOVED lines=9> */
[----:B------:R-:W-:Y:S01]  /*1560*/  VOTEU.ALL UP0, P2 ;  /* 0x00000000003f7886 */ /* 0x000fe20001000000 */
[----:B------:R-:W-:Y:S02]  /*1570*/  CS2R R48, SRZ ;  /* 0x0000000000307805 */ /* 0x000fe4000001ff00 */
[----:B------:R-:W-:Y:S02]  /*1580*/  CS2R R50, SRZ ;  /* 0x0000000000327805 */ /* 0x000fe4000001ff00 */
[----:B------:R-:W-:Y:S02]  /*1590*/  CS2R R52, SRZ ;  /* 0x0000000000347805 */ /* 0x000fe4000001ff00 */
[----:B------:R-:W-:Y:S01]  /*15a0*/  CS2R R54, SRZ ;  /* 0x0000000000367805 */ /* 0x000fe2000001ff00 */
[----:B------:R-:W3:Y:S02]  /*15b0*/  FENCE.VIEW.ASYNC.S ;  /* 0x00000000000073c6 */ /* 0x000ee40000000000 */
[----:B---3--:R-:W3:Y:S02]  /*15c0*/  @!UP0 SYNCS.EXCH.64 URZ, [UR20+0x1e000], UR8 ;  /* 0x01e00008143f85b2 */ /* 0x008ee40008000100 */
[----:B---3--:R-:W-:Y:S06]  /*15d0*/  BAR.SYNC.DEFER_BLOCKING 0x0 ;  /* 0x0000000000007b1d */ /* 0x008fec0000010000 */
[----:B------:R3:W4:Y:S02]  /*15e0*/  @!UP1 SYNCS.EXCH.64 URZ, [UR20+0x1e008], UR10 ;  /* 0x01e0080a143f95b2 */ /* 0x0007240008000100 */
[----:B----4-:R-:W-:Y:S01]  /*15f0*/  BAR.SYNC.DEFER_BLOCKING 0x0 ;  /* 0x0000000000007b1d */ /* 0x010fe20000010000 */
[----:B---3--:R-:W-:-:S05]  /*1600*/  USHF.L.U32 UR11, UR23, 0x6, URZ ;  /* 0x00000006170b7899 */ /* 0x008fca000800063f */
[----:B------:R3:W4:Y:S01]  /*1610*/  @!UP2 SYNCS.EXCH.64 URZ, [UR20+0x1e010], UR6 ;  /* 0x01e01006143fa5b2 */ /* 0x0007220008000100 */
[----:B------:R-:W-:Y:S06]  /*1620*/  @!P1 BRA `(.L_x_47) ;  /* 0x0000000400c09947 */ /* 0x000fec0003800000 */
[----:B-1----:R-:W-:Y:S02]  /*1630*/  SHF.R.U32.HI R3, RZ, 0x5, R0 ;  /* 0x00000005ff037819 */ /* 0x002fe40000011600 */
[----:B------:R-:W-:Y:S02]  /*1640*/  CS2R R56, SRZ ;  /* 0x0000000000387805 */ /* 0x000fe4000001ff00 */
[----:B------:R-:W-:Y:S02]  /*1650*/  CS2R R58, SRZ ;  /* 0x00000000003a7805 */ /* 0x000fe4000001ff00 */
[----:B------:R-:W-:Y:S02]  /*1660*/  CS2R R60, SRZ ;  /* 0x00000000003c7805 */ /* 0x000fe4000001ff00 */
[----:B------:R-:W-:Y:S02]  /*1670*/  R2UR UR21, R3 ;  /* 0x00000000031572ca */ /* 0x000fe400000e0000 */
        /* <DEDUP_REMOVED lines=28> */
[----:B------:R-:W-:Y:S01]  /*1840*/  CS2R R54, SRZ ;  /* 0x0000000000367805 */ /* 0x000fe2000001ff00 */
[----:B------:R-:W-:Y:S01]  /*1850*/  UMOV UR5, URZ ;  /* 0x0000003f00057c82 */ /* 0x000fe20008000000 */
[----:B------:R-:W-:-:S05]  /*1860*/  UMOV UR14, URZ ;  /* 0x0000003f000e7c82 */ /* 0x000fca0008000000 */
.L_x_49:
[----:B----4-:R-:W-:Y:S01]  /*1870*/  BAR.SYNC.DEFER_BLOCKING 0x0 ;  /* 0x0000000000007b1d */ /* 0x010fe20000010000 */
[----:B------:R-:W-:Y:S01]  /*1880*/  ULEA UR18, UR5, UR20, 0x3 ;  /* 0x0000001405127291 */ /* 0x000fe2000f8e183f */
[----:B------:R-:W-:Y:S01]  /*1890*/  @!P2 IMAD.MOV.U32 R3, RZ, RZ, 0xa000 ;  /* 0x0000a000ff03a424 */ /* 0x000fe200078e00ff */
[----:B------:R-:W-:Y:S01]  /*18a0*/  ELECT P0, URZ, PT ;  /* 0x00000000003f782f */ /* 0x000fe20003800000 */
[----:B------:R-:W-:-:S03]  /*18b0*/  ULEA UR12, UR5, UR20, 0xf ;  /* 0x00000014050c7291 */ /* 0x000fc6000f8e783f */
[----:B------:R-:W-:Y:S02]  /*18c0*/  ISETP.LT.U32.AND P0, PT, R2, 0x20, P0 ;  /* 0x000000200200780c */ /* 0x000fe40000701070 */
[----:B------:R-:W-:Y:S01]  /*18d0*/  ELECT P1, URZ, PT ;  /* 0x00000000003f782f */ /* 0x000fe20003820000 */
[----:B------:R-:W-:-:S03]  /*18e0*/  ULEA UR8, UR5, UR20, 0xd ;  /* 0x0000001405087291 */ /* 0x000fc6000f8e683f */
[----:B------:R-:W-:Y:S01]  /*18f0*/  ISETP.LT.U32.AND P1, PT, R2, 0x20, P1 ;  /* 0x000000200200780c */ /* 0x000fe20000f21070 */
[----:B------:R-:W-:Y:S01]  /*1900*/  UMOV UR10, UR14 ;  /* 0x0000000e000a7c82 */ /* 0x000fe20008000000 */
[----:B------:R-:W-:-:S05]  /*1910*/  UIADD3 UR8, UR8, 0x18000, URZ ;  /* 0x0001800008087890 */ /* 0x000fca000fffe03f */
[----:B------:R-:W-:Y:S01]  /*1920*/  VOTEU.ANY UP0, P0 ;  /* 0x00000000003f7886 */ /* 0x000fe20000000100 */
[----:B------:R-:W-:Y:S01]  /*1930*/  VOTEU.ANY UP2, P0 ;  /* 0x00000000003f7886 */ /* 0x000fe20000040100 */
[----:B------:R1:W-:Y:S01]  /*1940*/  @!P2 SYNCS.ARRIVE.TRANS64 RZ, [UR18+0x1e000], R3 ;  /* 0x01e00003ffffa9a7 */ /* 0x0003e20008000012 */
[----:B------:R4:W-:Y:S06]  /*1950*/  MEMBAR.ALL.CTA ;  /* 0x0000000000007992 */ /* 0x0009ec0000008000 */
[----:B----4-:R-:W4:Y:S01]  /*1960*/  FENCE.VIEW.ASYNC.S ;  /* 0x00000000000073c6 */ /* 0x010f220000000000 */
[----:B------:R-:W-:Y:S01]  /*1970*/  @UP0 UIADD3 UR13, UR18, 0x1e000, URZ ;  /* 0x0001e000120d0890 */ /* 0x000fe2000fffe03f */
[----:B---3--:R-:W-:Y:S01]  /*1980*/  @UP0 UMOV UR6, UR28 ;  /* 0x0000001c00060c82 */ /* 0x008fe20008000000 */
[----:B------:R-:W-:Y:S01]  /*1990*/  @UP0 UMOV UR7, UR29 ;  /* 0x0000001d00070c82 */ /* 0x000fe20008000000 */
[----:B----4-:R-:W-:Y:S01]  /*19a0*/  VOTEU.ANY UP1, P1 ;  /* 0x00000000003f7886 */ /* 0x010fe20000820100 */
[----:B------:R-:W-:Y:S01]  /*19b0*/  VOTEU.ANY UP3, P1 ;  /* 0x00000000003f7886 */ /* 0x000fe20000860100 */
[----:B-1----:R-:W-:-:S03]  /*19c0*/  IMAD.U32 R3, RZ, RZ, UR4 ;  /* 0x00000004ff037e24 */ /* 0x002fc6000f8e00ff */
[----:B------:R-:W-:Y:S01]  /*19d0*/  @UP1 UIADD3 UR9, UR18, 0x1e000, URZ ;  /* 0x0001e00012091890 */ /* 0x000fe2000fffe03f */
[----:B------:R-:W-:Y:S01]  /*19e0*/  @UP1 UMOV UR16, UR30 ;  /* 0x0000001e00101c82 */ /* 0x000fe20008000000 */
[----:B------:R-:W-:Y:S01]  /*19f0*/  @UP1 UMOV UR17, UR31 ;  /* 0x0000001f00111c82 */ /* 0x000fe20008000000 */
[----:B------:R-:W-:Y:S01]  /*1a00*/  SHF.L.U32 R3, R3, 0x1f, RZ ;  /* 0x0000001f03037819 */ /* 0x000fe200000006ff */
[----:B------:R-:W-:Y:S06]  /*1a10*/  BAR.SYNC.DEFER_BLOCKING 0x0 ;  /* 0x0000000000007b1d */ /* 0x000fec0000010000 */
[----:B------:R1:W-:Y:S02]  /*1a20*/  @UP2 UTMALDG.2D [UR12], [UR6] ;  /* 0x0000000c060025b4 */ /* 0x0003e40008008000 */
[----:B------:R-:W-:Y:S06]  /*1a30*/  BAR.SYNC.DEFER_BLOCKING 0x0 ;  /* 0x0000000000007b1d */ /* 0x000fec0000010000 */
[----:B------:R1:W-:Y:S02]  /*1a40*/  @UP3 UTMALDG.2D [UR8], [UR16] ;  /* 0x00000008100035b4 */ /* 0x0003e40008008000 */
[----:B------:R-:W-:Y:S06]  /*1a50*/  BAR.SYNC.DEFER_BLOCKING 0x0 ;  /* 0x0000000000007b1d */ /* 0x000fec0000010000 */
[----:B------:R-:W3:Y:S02]  /*1a60*/  SYNCS.PHASECHK.TRANS64.TRYWAIT P0, [UR18+0x1e000], R3 ;  /* 0x01e00003ff0075a7 */ /* 0x000ee40008000152 */
[----:B-1-3--:R-:W-:Y:S05]  /*1a70*/  @!P0 BRA `(.L_x_48) ;  /* 0x0000000400e08947 */ /* 0x00afea0003800000 */
.L_x_50:
[----:B------:R-:W-:Y:S01]  /*1a80*/  USHF.L.U32 UR6, UR21, 0x7, URZ ;  /* 0x0000000715067899 */ /* 0x000fe2000800063f */
[----:B------:R-:W-:Y:S02]  /*1a90*/  WARPGROUP.DEPBAR.LE gsb0, 0x0 ;  /* 0x00008000000079c5 */ /* 0x000fe40000010000 */
[----:B------:R-:W-:Y:S01]  /*1aa0*/  USHF.R.U32.HI UR18, URZ, 0x4, UR8 ;  /* 0x000000043f127899 */ /* 0x000fe20008011608 */
[----:B------:R-:W-:Y:S01]  /*1ab0*/  WARPGROUP.ARRIVE ;  /* 0x00000000000079c5 */ /* 0x000fe20000000000 */
[----:B------:R-:W-:Y:S01]  /*1ac0*/  ULOP3.LUT UR6, UR6, 0x200, URZ, 0xc0, !UPT ;  /* 0x0000020006067892 */ /* 0x000fe2000f8ec03f */
[----:B------:R-:W1:Y:S01]  /*1ad0*/  LDC R3, c[0x0][0x230] ;  /* 0x00008c00ff037b82 */ /* 0x000e620000000800 */
[----:B------:R-:W-:Y:S02]  /*1ae0*/  USGXT.U32 UR18, UR18, 0xe ;  /* 0x0000000e1212789a */ /* 0x000fe40008000000 */
[----:B------:R-:W-:Y:S01]  /*1af0*/  ULEA.HI UR6, UR12, UR6, URZ, 0x1c ;  /* 0x000000060c067291 */ /* 0x000fe2000f8fe03f */
[----:B------:R-:W-:Y:S01]  /*1b00*/  UMOV UR19, 0x40000040 ;  /* 0x4000004000137882 */ /* 0x000fe20000000000 */
[----:B------:R-:W-:-:S02]  /*1b10*/  UMOV UR17, 0x40000040 ;  /* 0x4000004000117882 */ /* 0x000fc40000000000 */
[----:B------:R-:W-:Y:S02]  /*1b20*/  ULOP3.LUT UR16, UR6, 0x3fff, URZ, 0xc0, !UPT ;  /* 0x00003fff06107892 */ /* 0x000fe4000f8ec03f */
[----:B------:R-:W-:Y:S02]  /*1b30*/  UIADD3 UR26, UP1, UR18, 0x2, URZ ;  /* 0x00000002121a7890 */ /* 0x000fe4000ff3e03f */
[----:B------:R-:W-:Y:S01]  /*1b40*/  UIADD3 UR24, UP0, UR16, 0x2, URZ ;  /* 0x0000000210187890 */ /* 0x000fe2000ff1e03f */
[----:B------:R-:W-:Y:S01]  /*1b50*/  UMOV UR6, URZ ;  /* 0x0000003f00067c82 */ /* 0x000fe20008000000 */
[----:B------:R-:W-:Y:S02]  /*1b60*/  UMOV UR7, URZ ;  /* 0x0000003f00077c82 */ /* 0x000fe40008000000 */
[----:B------:R-:W-:Y:S01]  /*1b70*/  UIADD3.X UR25, UR6, 0x40000040, URZ, UP0, !UPT ;  /* 0x4000004006197890 */ /* 0x000fe200087fe43f */
[----:B------:R-:W-:Y:S01]  /*1b80*/  HGMMA.64x64x16.F32 R56, gdesc[UR16], R56 ;  /* 0x00e00000103879f0 */ /* 0x000fe20008700838 */
[----:B------:R-:W-:-:S02]  /*1b90*/  UIADD3.X UR27, UR7, 0x40000040, URZ, UP1, !UPT ;  /* 0x40000040071b7890 */ /* 0x000fc40008ffe43f */
[----:B------:R-:W-:Y:S02]  /*1ba0*/  UIADD3.64 UR36, UR24, 0x2, URZ ;  /* 0x0000000218247897 */ /* 0x000fe4000fffe03f */
[----:B------:R-:W-:Y:S02]  /*1bb0*/  UIADD3.64 UR38, UR26, 0x2, URZ ;  /* 0x000000021a267897 */ /* 0x000fe4000fffe03f */
[----:B------:R-:W-:Y:S02]  /*1bc0*/  UIADD3.64 UR40, UR24, 0x4, URZ ;  /* 0x0000000418287897 */ /* 0x000fe4000fffe03f */
[----:B------:R-:W-:Y:S02]  /*1bd0*/  UIADD3.64 UR42, UR26, 0x4, URZ ;  /* 0x000000041a2a7897 */ /* 0x000fe4000fffe03f */
[----:B------:R-:W-:Y:S02]  /*1be0*/  UIADD3.64 UR16, UR24, 0x3fe, URZ ;  /* 0x000003fe18107897 */ /* 0x000fe4000fffe03f */
[----:B------:R-:W-:-:S02]  /*1bf0*/  UIADD3 UR14, UR14, 0x40, URZ ;  /* 0x000000400e0e7890 */ /* 0x000fc4000fffe03f */
[----:B------:R-:W-:-:S04]  /*1c00*/  UIADD3 UR5, UR5, 0x1, URZ ;  /* 0x0000000105057890 */ /* 0x000fc8000fffe03f */
[----:B-1----:R-:W-:Y:S01]  /*1c10*/  ISETP.LE.AND P0, PT, R3, UR14, PT ;  /* 0x0000000e03007c0c */ /* 0x002fe2000bf03270 */
[----:B------:R-:W-:-:S04]  /*1c20*/  UISETP.NE.U32.AND UP0, UPT, UR5, 0x3, UPT ;  /* 0x000000030500788c */ /* 0x000fc8000bf05070 */
[----:B------:R-:W-:Y:S02]  /*1c30*/  USEL UR6, URZ, 0x1, UP0 ;  /* 0x000000013f067887 */ /* 0x000fe40008000000 */
[----:B------:R-:W-:Y:S02]  /*1c40*/  USEL UR5, UR5, URZ, UP0 ;  /* 0x0000003f05057287 */ /* 0x000fe40008000000 */
[----:B------:R-:W-:Y:S01]  /*1c50*/  ULOP3.LUT UR4, UR4, UR6, URZ, 0x3c, !UPT ;  /* 0x0000000604047292 */ /* 0x000fe2000f8e3c3f */
[----:B------:R-:W-:Y:S04]  /*1c60*/  HGMMA.64x64x16.F32 R56, gdesc[UR24], R56 ;  /* 0x00e00000183879f0 */ /* 0x000fe80008700838 */
[----:B------:R-:W-:Y:S01]  /*1c70*/  HGMMA.64x64x16.F32 R56, gdesc[UR36], R56 ;  /* 0x00e00000243879f0 */ /* 0x000fe20008700838 */
[----:B------:R-:W-:-:S03]  /*1c80*/  UIADD3.64 UR36, UR24, 0x402, URZ ;  /* 0x0000040218247897 */ /* 0x000fc6000fffe03f */
[----:B------:R-:W-:Y:S01]  /*1c90*/  HGMMA.64x64x16.F32 R56, gdesc[UR40], R56 ;  /* 0x00e00000283879f0 */ /* 0x000fe20008700838 */
[----:B------:R-:W-:-:S03]  /*1ca0*/  UIADD3.64 UR40, UR24, 0x404, URZ ;  /* 0x0000040418287897 */ /* 0x000fc6000fffe03f */
[----:B------:R-:W-:Y:S01]  /*1cb0*/  HGMMA.64x64x16.F32 R24, gdesc[UR16], R24 ;  /* 0x00e00000101879f0 */ /* 0x000fe20008700818 */
[----:B------:R-:W-:Y:S01]  /*1cc0*/  UIADD3.64 UR16, UR24, 0x400, URZ ;  /* 0x0000040018107897 */ /* 0x000fe2000fffe03f */
[----:B------:R-:W-:Y:S01]  /*1cd0*/  UMOV UR18, UR26 ;  /* 0x0000001a00127c82 */ /* 0x000fe20008000000 */
[----:B------:R-:W-:-:S07]  /*1ce0*/  UMOV UR19, UR27 ;  /* 0x0000001b00137c82 */ /* 0x000fce0008000000 */
[----:B------:R-:W-:Y:S04]  /*1cf0*/  HGMMA.64x64x16.F32 R24, gdesc[UR16], R24 ;  /* 0x00e00000101879f0 */ /* 0x000fe80008700818 */
[----:B------:R-:W-:Y:S04]  /*1d00*/  HGMMA.64x64x16.F32 R24, gdesc[UR36], R24 ;  /* 0x00e00000241879f0 */ /* 0x000fe80008700818 */
[----:B------:R-:W-:Y:S01]  /*1d10*/  HGMMA.64x64x16.F32 R24, gdesc[UR40], R24, gsb0 ;  /* 0x00e00000281879f0 */ /* 0x000fe20008000818 */
[----:B------:R-:W-:Y:S05]  /*1d20*/  @!P0 BRA `(.L_x_49) ;  /* 0xfffffff800d08947 */ /* 0x000fea000383ffff */
.L_x_47:
[----:B------:R-:W-:Y:S02]  /*1d30*/  WARPGROUP.DEPBAR.LE gsb0, 0x0 ;  /* 0x00008000000079c5 */ /* 0x000fe40000010000 */
[----:B----4-:R-:W-:Y:S01]  /*1d40*/  BAR.SYNC.DEFER_BLOCKING 0x0 ;  /* 0x0000000000007b1d */ /* 0x010fe20000010000 */
[C---:B-1----:R-:W-:Y:S01]  /*1d50*/  IMAD.SHL.U32 R3, R0.reuse, 0x80, RZ ;  /* 0x0000008000037824 */ /* 0x042fe200078e00ff */
[----:B------:R-:W-:Y:S01]  /*1d60*/  ELECT P0, URZ, PT ;  /* 0x00000000003f782f */ /* 0x000fe20003800000 */
[----:B------:R-:W-:Y:S01]  /*1d70*/  IMAD.SHL.U32 R4, R0, 0x10, RZ ;  /* 0x0000001000047824 */ /* 0x000fe200078e00ff */
[----:B------:R-:W-:Y:S02]  /*1d80*/  F2FP.F16.F32.PACK_AB R56, R57, R56 ;  /* 0x000000383938723e */ /* 0x000fe400000000ff */
[----:B------:R-:W-:Y:S01]  /*1d90*/  LOP3.LUT R3, R3, 0x780, RZ, 0xc0, !PT ;  /* 0x0000078003037812 */ /* 0x000fe200078ec0ff */
[----:B------:R-:W-:Y:S01]  /*1da0*/  UMOV UR21, UR11 ;  /* 0x0000000b00157c82 */ /* 0x000fe20008000000 */
[----:B------:R-:W-:Y:S01]  /*1db0*/  F2FP.F16.F32.PACK_AB R57, R59, R58 ;  /* 0x0000003a3b39723e */ /* 0x000fe200000000ff */
[----:B------:R-:W-:Y:S01]  /*1dc0*/  UMOV UR22, UR15 ;  /* 0x0000000f00167c82 */ /* 0x000fe20008000000 */
[----:B------:R-:W-:-:S02]  /*1dd0*/  LOP3.LUT R3, R3, 0x70, R4, 0xf8, !PT ;  /* 0x0000007003037812 */ /* 0x000fc400078ef804 */
[----:B------:R-:W-:Y:S02]  /*1de0*/  F2FP.F16.F32.PACK_AB R24, R25, R24 ;  /* 0x000000181918723e */ /* 0x000fe400000000ff */
[----:B------:R-:W-:Y:S01]  /*1df0*/  LOP3.LUT R3, R3, 0x10, R0, 0x78, !PT ;  /* 0x0000001003037812 */ /* 0x000fe200078e7800 */
[----:B------:R-:W-:Y:S01]  /*1e00*/  IMAD.SHL.U32 R0, R0, 0x40, RZ ;  /* 0x0000004000007824 */ /* 0x000fe200078e00ff */
[----:B------:R-:W-:Y:S02]  /*1e10*/  ISETP.LT.U32.AND P0, PT, R2, 0x20, P0 ;  /* 0x000000200200780c */ /* 0x000fe40000701070 */
[----:B------:R-:W-:Y:S02]  /*1e20*/  F2FP.F16.F32.PACK_AB R58, R61, R60 ;  /* 0x0000003c3d3a723e */ /* 0x000fe400000000ff */
[----:B------:R-:W-:Y:S02]  /*1e30*/  LOP3.LUT R0, R3, 0x3800, R0, 0xf8, !PT ;  /* 0x0000380003007812 */ /* 0x000fe400078ef800 */
[----:B------:R-:W-:Y:S01]  /*1e40*/  F2FP.F16.F32.PACK_AB R59, R63, R62 ;  /* 0x0000003e3f3b723e */ /* 0x000fe200000000ff */
[----:B------:R-:W1:Y:S02]  /*1e50*/  @!P2 SYNCS.CCTL.IV [UR20+0x1e000] ;  /* 0x01e00000ff00a9b1 */ /* 0x000e640008000014 */
[----:B-1----:R-:W-:Y:S01]  /*1e60*/  BAR.SYNC.DEFER_BLOCKING 0x0 ;  /* 0x0000000000007b1d */ /* 0x002fe20000010000 */
[C---:B------:R-:W-:Y:S01]  /*1e70*/  LOP3.LUT R3, R0.reuse, 0x20, RZ, 0x3c, !PT ;  /* 0x0000002000037812 */ /* 0x040fe200078e3cff */
[C---:B------:R-:W-:Y:S01]  /*1e80*/  VIADD R2, R0.reuse, UR20 ;  /* 0x0000001400027c36 */ /* 0x040fe20008000000 */
[----:B------:R-:W-:-:S02]  /*1e90*/  LOP3.LUT R4, R0, 0x40, RZ, 0x3c, !PT ;  /* 0x0000004000047812 */ /* 0x000fc400078e3cff */
[----:B------:R-:W-:Y:S01]  /*1ea0*/  F2FP.F16.F32.PACK_AB R64, R65, R64 ;  /* 0x000000404140723e */ /* 0x000fe200000000ff */
[----:B------:R-:W-:Y:S01]  /*1eb0*/  VIADD R3, R3, UR20 ;  /* 0x0000001403037c36 */ /* 0x000fe20008000000 */
[----:B------:R-:W-:Y:S01]  /*1ec0*/  F2FP.F16.F32.PACK_AB R25, R27, R26 ;  /* 0x0000001a1b19723e */ /* 0x000fe200000000ff */
[----:B------:R-:W-:Y:S01]  /*1ed0*/  VIADD R4, R4, UR20 ;  /* 0x0000001404047c36 */ /* 0x000fe20008000000 */
[----:B------:R-:W-:Y:S01]  /*1ee0*/  F2FP.F16.F32.PACK_AB R65, R67, R66 ;  /* 0x000000424341723e */ /* 0x000fe200000000ff */
[----:B------:R-:W-:Y:S01]  /*1ef0*/  VOTEU.ANY UP0, P0 ;  /* 0x00000000003f7886 */ /* 0x000fe20000000100 */
[----:B------:R-:W-:Y:S01]  /*1f00*/  F2FP.F16.F32.PACK_AB R26, R29, R28 ;  /* 0x0000001c1d1a723e */ /* 0x000fe200000000ff */
[----:B------:R-:W-:Y:S01]  /*1f10*/  VOTEU.ANY UP1, P0 ;  /* 0x00000000003f7886 */ /* 0x000fe20000020100 */
[----:B------:R-:W-:Y:S02]  /*1f20*/  F2FP.F16.F32.PACK_AB R27, R31, R30 ;  /* 0x0000001e1f1b723e */ /* 0x000fe400000000ff */
[----:B------:R-:W-:Y:S01]  /*1f30*/  F2FP.F16.F32.PACK_AB R32, R33, R32 ;  /* 0x000000202120723e */ /* 0x000fe200000000ff */
[----:B---3--:R-:W-:Y:S01]  /*1f40*/  @UP0 UMOV UR6, UR32 ;  /* 0x0000002000060c82 */ /* 0x008fe20008000000 */
[----:B------:R-:W-:Y:S01]  /*1f50*/  LOP3.LUT R0, R0, 0x60, RZ, 0x3c, !PT ;  /* 0x0000006000007812 */ /* 0x000fe200078e3cff */
[----:B------:R-:W-:Y:S01]  /*1f60*/  @UP0 UMOV UR7, UR33 ;  /* 0x0000002100070c82 */ /* 0x000fe20008000000 */
[----:B------:R-:W-:-:S02]  /*1f70*/  F2FP.F16.F32.PACK_AB R66, R69, R68 ;  /* 0x000000444542723e */ /* 0x000fc400000000ff */
[----:B------:R-:W-:Y:S01]  /*1f80*/  F2FP.F16.F32.PACK_AB R67, R71, R70 ;  /* 0x000000464743723e */ /* 0x000fe200000000ff */
[----:B------:R-:W-:Y:S01]  /*1f90*/  VIADD R0, R0, UR20 ;  /* 0x0000001400007c36 */ /* 0x000fe20008000000 */
[----:B------:R-:W-:Y:S01]  /*1fa0*/  F2FP.F16.F32.PACK_AB R72, R73, R72 ;  /* 0x000000484948723e */ /* 0x000fe200000000ff */
[----:B------:R-:W1:Y:S02]  /*1fb0*/  @!P2 SYNCS.CCTL.IV [UR20+0x1e008] ;  /* 0x01e00800ff00a9b1 */ /* 0x000e640008000014 */
[----:B-1----:R-:W-:Y:S01]  /*1fc0*/  BAR.SYNC.DEFER_BLOCKING 0x0 ;  /* 0x0000000000007b1d */ /* 0x002fe20000010000 */
[----:B------:R-:W-:Y:S02]  /*1fd0*/  F2FP.F16.F32.PACK_AB R33, R35, R34 ;  /* 0x000000222321723e */ /* 0x000fe400000000ff */
[----:B------:R-:W-:Y:S02]  /*1fe0*/  F2FP.F16.F32.PACK_AB R73, R75, R74 ;  /* 0x0000004a4b49723e */ /* 0x000fe400000000ff */
[----:B------:R-:W-:-:S02]  /*1ff0*/  F2FP.F16.F32.PACK_AB R34, R37, R36 ;  /* 0x000000242522723e */ /* 0x000fc400000000ff */
[----:B------:R-:W-:Y:S02]  /*2000*/  F2FP.F16.F32.PACK_AB R35, R39, R38 ;  /* 0x000000262723723e */ /* 0x000fe400000000ff */
[----:B------:R-:W-:Y:S02]  /*2010*/  F2FP.F16.F32.PACK_AB R40, R41, R40 ;  /* 0x000000282928723e */ /* 0x000fe400000000ff */
[----:B------:R-:W-:Y:S02]  /*2020*/  F2FP.F16.F32.PACK_AB R74, R77, R76 ;  /* 0x0000004c4d4a723e */ /* 0x000fe400000000ff */
[----:B------:R-:W-:Y:S02]  /*2030*/  F2FP.F16.F32.PACK_AB R75, R79, R78 ;  /* 0x0000004e4f4b723e */ /* 0x000fe400000000ff */
[----:B------:R-:W-:Y:S02]  /*2040*/  F2FP.F16.F32.PACK_AB R80, R81, R80 ;  /* 0x000000505150723e */ /* 0x000fe400000000ff */
[----:B------:R-:W-:-:S02]  /*2050*/  F2FP.F16.F32.PACK_AB R41, R43, R42 ;  /* 0x0000002a2b29723e */ /* 0x000fc400000000ff */
[----:B------:R-:W-:Y:S02]  /*2060*/  F2FP.F16.F32.PACK_AB R81, R83, R82 ;  /* 0x000000525351723e */ /* 0x000fe400000000ff */
[----:B------:R-:W-:Y:S02]  /*2070*/  F2FP.F16.F32.PACK_AB R42, R45, R44 ;  /* 0x0000002c2d2a723e */ /* 0x000fe400000000ff */
[----:B------:R-:W-:Y:S01]  /*2080*/  F2FP.F16.F32.PACK_AB R43, R47, R46 ;  /* 0x0000002e2f2b723e */ /* 0x000fe200000000ff */
[----:B------:R-:W1:Y:S01]  /*2090*/  @!P2 SYNCS.CCTL.IV [UR20+0x1e010] ;  /* 0x01e01000ff00a9b1 */ /* 0x000e620008000014 */
[----:B------:R-:W-:Y:S01]  /*20a0*/  F2FP.F16.F32.PACK_AB R48, R49, R48 ;  /* 0x000000303130723e */ /* 0x000fe200000000ff */
[----:B-1----:R-:W-:Y:S01]  /*20b0*/  STSM.16.M88.4 [R2], R56 ;  /* 0x0000003802007844 */ /* 0x002fe20000000200 */
[----:B------:R-:W-:Y:S02]  /*20c0*/  F2FP.F16.F32.PACK_AB R82, R85, R84 ;  /* 0x000000545552723e */ /* 0x000fe400000000ff */
[----:B------:R-:W-:Y:S01]  /*20d0*/  F2FP.F16.F32.PACK_AB R83, R87, R86 ;  /* 0x000000565753723e */ /* 0x000fe200000000ff */
[----:B------:R-:W-:Y:S01]  /*20e0*/  STSM.16.M88.4 [R2+0x4000], R24 ;  /* 0x0040001802007844 */ /* 0x000fe20000000200 */
[----:B------:R-:W-:-:S02]  /*20f0*/  F2FP.F16.F32.PACK_AB R49, R51, R50 ;  /* 0x000000323331723e */ /* 0x000fc400000000ff */
[----:B------:R-:W-:Y:S01]  /*2100*/  F2FP.F16.F32.PACK_AB R50, R53, R52 ;  /* 0x000000343532723e */ /* 0x000fe200000000ff */
[----:B------:R-:W-:Y:S01]  /*2110*/  STSM.16.M88.4 [R3], R64 ;  /* 0x0000004003007844 */ /* 0x000fe20000000200 */
[----:B------:R-:W-:-:S03]  /*2120*/  F2FP.F16.F32.PACK_AB R51, R55, R54 ;  /* 0x000000363733723e */ /* 0x000fc600000000ff */
[----:B------:R-:W-:Y:S04]  /*2130*/  STSM.16.M88.4 [R3+0x4000], R32 ;  /* 0x0040002003007844 */ /* 0x000fe80000000200 */
[----:B------:R-:W-:Y:S04]  /*2140*/  STSM.16.M88.4 [R4], R72 ;  /* 0x0000004804007844 */ /* 0x000fe80000000200 */
[----:B------:R-:W-:Y:S04]  /*2150*/  STSM.16.M88.4 [R4+0x4000], R40 ;  /* 0x0040002804007844 */ /* 0x000fe80000000200 */
[----:B------:R-:W-:Y:S04]  /*2160*/  STSM.16.M88.4 [R0], R80 ;  /* 0x0000005000007844 */ /* 0x000fe80000000200 */
[----:B------:R-:W-:Y:S01]  /*2170*/  STSM.16.M88.4 [R0+0x4000], R48 ;  /* 0x0040003000007844 */ /* 0x000fe20000000200 */
[----:B------:R1:W-:Y:S06]  /*2180*/  MEMBAR.ALL.CTA ;  /* 0x0000000000007992 */ /* 0x0003ec0000008000 */
[----:B-1----:R-:W1:Y:S02]  /*2190*/  FENCE.VIEW.ASYNC.S ;  /* 0x00000000000073c6 */ /* 0x002e640000000000 */
[----:B-1----:R-:W-:Y:S06]  /*21a0*/  BAR.SYNC.DEFER_BLOCKING 0x0 ;  /* 0x0000000000007b1d */ /* 0x002fec0000010000 */
[----:B------:R1:W-:Y:S01]  /*21b0*/  @UP1 UTMASTG.2D [UR20], [UR6] ;  /* 0x00000014060013b5 */ /* 0x0003e20008008000 */
[----:B------:R0:W-:Y:S01]  /*21c0*/  UTMACMDFLUSH ;  /* 0x00000000000079b7 */ /* 0x0001e20000000000 */
[----:B------:R-:W-:-:S04]  /*21d0*/  DEPBAR.LE SB0, 0x0 ;  /* 0x000080000000791a */ /* 0x000fc80000000000 */
[----:B------:R-:W-:Y:S06]  /*21e0*/  BAR.SYNC.DEFER_BLOCKING 0x0 ;  /* 0x0000000000007b1d */ /* 0x000fec0000010000 */
[----:B-1----:R-:W-:Y:S05]  /*21f0*/  EXIT ;  /* 0x000000000000794d */ /* 0x002fea0003800000 */
.L_x_48:
[----:B------:R-:W1:Y:S02]  /*2200*/  SYNCS.PHASECHK.TRANS64.TRYWAIT P0, [UR18+0x1e000], R3 ;  /* 0x01e00003ff0075a7 */ /* 0x000e640008000152 */
[----:B-1----:R-:W-:Y:S05]  /*2210*/  @!P0 BRA `(.L_x_48) ;  /* 0xfffffffc00f88947 */ /* 0x002fea000383ffff */
[----:B------:R-:W-:Y:S05]  /*2220*/  BRA `(.L_x_50) ;  /* 0xfffffff800147947 */ /* 0x000fea000383ffff */
.L_x_51:
[----:B------:R-:W-:-:S00]  /*2230*/  BRA `(.L_x_51) ;  /* 0xfffffffc00fc7947 */ /* 0x000fc0000383ffff */
[----:B------:R-:W-:-:S00]  /*2240*/  NOP ;  /* 0x0000000000007918 */ /* 0x000fc00000000000 */
        /* <DEDUP_REMOVED lines=11> */
.L_x_52:


//--------------------- .nv.shared.gluon_wgmma    --------------------------
	.section	.nv.shared.gluon_wgmma,"aw",@nobits
	.sectionflags	@""
	.align	16
	.zero		1024


//--------------------- .nv.shared.reserved.0     --------------------------
	.section	.nv.shared.reserved.0,"aw",@nobits
	.weak		__nv_reservedSMEM_offset_0_alias
	.size		__nv_reservedSMEM_offset_0_alias, 0, 0
	.other		__nv_reservedSMEM_offset_0_alias,@"STO_CUDA_RESERVED_SHARED STV_DEFAULT"
__nv_reservedSMEM_offset_0_alias:
	.zero		0


//--------------------- .nv.constant0.gluon_wgmma --------------------------
	.section	.nv.constant0.gluon_wgmma,"a",@progbits
	.sectionflags	@""
	.align	4
.nv.constant0.gluon_wgmma:
	.zero		608


//--------------------- SYMBOLS --------------------------

	.type		.nv.reservedSmem.offset0,@object
	.size		.nv.reservedSmem.offset0,0x4
